//
// Generated by NVIDIA NVVM Compiler
//
// Compiler Build ID: CL-36424714
// Cuda compilation tools, release 13.0, V13.0.88
// Based on NVVM 20.0.0
//

.version 9.0
.target sm_100
.address_size 64

	// .globl	_Z18knight_tour_kernelPiPb
.const .align 4 .b8 d_xmoves[32];
.const .align 4 .b8 d_ymoves[32];

.visible .entry _Z18knight_tour_kernelPiPb(
	.param .u64 .ptr .align 1 _Z18knight_tour_kernelPiPb_param_0,
	.param .u64 .ptr .align 1 _Z18knight_tour_kernelPiPb_param_1
)
{
	.local .align 16 .b8 	__local_depot0[256];
	.reg .b64 	%SP;
	.reg .b64 	%SPL;
	.reg .pred 	%p<155>;
	.reg .b16 	%rs<2>;
	.reg .b32 	%r<918>;
	.reg .b64 	%rd<157>;

	mov.u64 	%SPL, __local_depot0;
	add.u64 	%rd1, %SPL, 0;
	mov.u32 	%r388, %ctaid.x;
	mov.u32 	%r389, %ntid.x;
	mov.u32 	%r390, %tid.x;
	mad.lo.s32 	%r1, %r388, %r389, %r390;
	setp.gt.s32 	%p1, %r1, 63;
	@%p1 bra 	$L__BB0_157;
	shr.s32 	%r392, %r1, 31;
	shr.u32 	%r393, %r392, 29;
	add.s32 	%r394, %r1, %r393;
	and.b32  	%r395, %r394, -8;
	sub.s32 	%r829, %r1, %r395;
	shr.s32 	%r828, %r394, 3;
	mov.b32 	%r396, -1;
	st.local.v4.u32 	[%rd1], {%r396, %r396, %r396, %r396};
	st.local.v4.u32 	[%rd1+16], {%r396, %r396, %r396, %r396};
	st.local.v4.u32 	[%rd1+32], {%r396, %r396, %r396, %r396};
	st.local.v4.u32 	[%rd1+48], {%r396, %r396, %r396, %r396};
	st.local.v4.u32 	[%rd1+64], {%r396, %r396, %r396, %r396};
	st.local.v4.u32 	[%rd1+80], {%r396, %r396, %r396, %r396};
	st.local.v4.u32 	[%rd1+96], {%r396, %r396, %r396, %r396};
	st.local.v4.u32 	[%rd1+112], {%r396, %r396, %r396, %r396};
	st.local.v4.u32 	[%rd1+128], {%r396, %r396, %r396, %r396};
	st.local.v4.u32 	[%rd1+144], {%r396, %r396, %r396, %r396};
	st.local.v4.u32 	[%rd1+160], {%r396, %r396, %r396, %r396};
	st.local.v4.u32 	[%rd1+176], {%r396, %r396, %r396, %r396};
	st.local.v4.u32 	[%rd1+192], {%r396, %r396, %r396, %r396};
	st.local.v4.u32 	[%rd1+208], {%r396, %r396, %r396, %r396};
	st.local.v4.u32 	[%rd1+224], {%r396, %r396, %r396, %r396};
	st.local.v4.u32 	[%rd1+240], {%r396, %r396, %r396, %r396};
	mul.wide.s32 	%rd5, %r1, 4;
	add.s64 	%rd6, %rd1, %rd5;
	mov.b32 	%r397, 0;
	st.local.u32 	[%rd6], %r397;
	ld.const.u32 	%r4, [d_xmoves+4];
	ld.const.u32 	%r5, [d_xmoves+8];
	ld.const.u32 	%r6, [d_ymoves+8];
	ld.const.u32 	%r7, [d_xmoves+12];
	ld.const.u32 	%r8, [d_ymoves+12];
	ld.const.u32 	%r9, [d_xmoves+16];
	ld.const.u32 	%r10, [d_ymoves+16];
	ld.const.u32 	%r11, [d_xmoves+20];
	ld.const.u32 	%r12, [d_ymoves+20];
	ld.const.u32 	%r13, [d_xmoves+24];
	ld.const.u32 	%r14, [d_ymoves+24];
	ld.const.u32 	%r15, [d_xmoves+28];
	mov.b32 	%r830, 1;
	ld.const.u32 	%r16, [d_ymoves+28];
	ld.const.u32 	%r20, [d_ymoves+4];
	ld.const.u32 	%r21, [d_xmoves];
	ld.const.u32 	%r400, [d_ymoves];
$L__BB0_2:
	add.s32 	%r22, %r21, %r828;
	add.s32 	%r24, %r400, %r829;
	max.u32 	%r401, %r22, %r24;
	setp.gt.u32 	%p2, %r401, 7;
	mov.b32 	%r852, 9;
	mov.b32 	%r850, -1;
	mov.u32 	%r851, %r850;
	@%p2 bra 	$L__BB0_21;
	shl.b32 	%r404, %r22, 3;
	add.s32 	%r405, %r404, %r24;
	mul.wide.u32 	%rd7, %r405, 4;
	add.s64 	%rd8, %rd1, %rd7;
	ld.local.u32 	%r406, [%rd8];
	setp.ne.s32 	%p3, %r406, -1;
	@%p3 bra 	$L__BB0_21;
	add.s32 	%r25, %r22, %r21;
	add.s32 	%r26, %r24, %r400;
	max.u32 	%r408, %r25, %r26;
	setp.gt.u32 	%p4, %r408, 7;
	mov.b32 	%r831, 0;
	@%p4 bra 	$L__BB0_6;
	shl.b32 	%r409, %r25, 3;
	add.s32 	%r410, %r409, %r26;
	mul.wide.u32 	%rd9, %r410, 4;
	add.s64 	%rd10, %rd1, %rd9;
	ld.local.u32 	%r411, [%rd10];
	setp.eq.s32 	%p5, %r411, -1;
	selp.u32 	%r831, 1, 0, %p5;
$L__BB0_6:
	add.s32 	%r29, %r4, %r22;
	add.s32 	%r30, %r20, %r24;
	max.u32 	%r413, %r29, %r30;
	setp.gt.u32 	%p6, %r413, 7;
	mov.b32 	%r832, 0;
	@%p6 bra 	$L__BB0_8;
	shl.b32 	%r414, %r29, 3;
	add.s32 	%r415, %r414, %r30;
	mul.wide.u32 	%rd11, %r415, 4;
	add.s64 	%rd12, %rd1, %rd11;
	ld.local.u32 	%r416, [%rd12];
	setp.eq.s32 	%p7, %r416, -1;
	selp.u32 	%r832, 1, 0, %p7;
$L__BB0_8:
	add.s32 	%r33, %r832, %r831;
	add.s32 	%r34, %r5, %r22;
	add.s32 	%r35, %r6, %r24;
	max.u32 	%r418, %r34, %r35;
	setp.gt.u32 	%p8, %r418, 7;
	mov.b32 	%r833, 0;
	@%p8 bra 	$L__BB0_10;
	shl.b32 	%r419, %r34, 3;
	add.s32 	%r420, %r419, %r35;
	mul.wide.u32 	%rd13, %r420, 4;
	add.s64 	%rd14, %rd1, %rd13;
	ld.local.u32 	%r421, [%rd14];
	setp.eq.s32 	%p9, %r421, -1;
	selp.u32 	%r833, 1, 0, %p9;
$L__BB0_10:
	add.s32 	%r38, %r833, %r33;
	add.s32 	%r39, %r7, %r22;
	add.s32 	%r40, %r8, %r24;
	max.u32 	%r423, %r39, %r40;
	setp.gt.u32 	%p10, %r423, 7;
	mov.b32 	%r834, 0;
	@%p10 bra 	$L__BB0_12;
	shl.b32 	%r424, %r39, 3;
	add.s32 	%r425, %r424, %r40;
	mul.wide.u32 	%rd15, %r425, 4;
	add.s64 	%rd16, %rd1, %rd15;
	ld.local.u32 	%r426, [%rd16];
	setp.eq.s32 	%p11, %r426, -1;
	selp.u32 	%r834, 1, 0, %p11;
$L__BB0_12:
	add.s32 	%r43, %r834, %r38;
	add.s32 	%r44, %r9, %r22;
	add.s32 	%r45, %r10, %r24;
	max.u32 	%r428, %r44, %r45;
	setp.gt.u32 	%p12, %r428, 7;
	mov.b32 	%r835, 0;
	@%p12 bra 	$L__BB0_14;
	shl.b32 	%r429, %r44, 3;
	add.s32 	%r430, %r429, %r45;
	mul.wide.u32 	%rd17, %r430, 4;
	add.s64 	%rd18, %rd1, %rd17;
	ld.local.u32 	%r431, [%rd18];
	setp.eq.s32 	%p13, %r431, -1;
	selp.u32 	%r835, 1, 0, %p13;
$L__BB0_14:
	add.s32 	%r48, %r835, %r43;
	add.s32 	%r49, %r11, %r22;
	add.s32 	%r50, %r12, %r24;
	max.u32 	%r433, %r49, %r50;
	setp.gt.u32 	%p14, %r433, 7;
	mov.b32 	%r836, 0;
	@%p14 bra 	$L__BB0_16;
	shl.b32 	%r434, %r49, 3;
	add.s32 	%r435, %r434, %r50;
	mul.wide.u32 	%rd19, %r435, 4;
	add.s64 	%rd20, %rd1, %rd19;
	ld.local.u32 	%r436, [%rd20];
	setp.eq.s32 	%p15, %r436, -1;
	selp.u32 	%r836, 1, 0, %p15;
$L__BB0_16:
	add.s32 	%r53, %r836, %r48;
	add.s32 	%r54, %r13, %r22;
	add.s32 	%r55, %r14, %r24;
	max.u32 	%r438, %r54, %r55;
	setp.gt.u32 	%p16, %r438, 7;
	mov.b32 	%r837, 0;
	@%p16 bra 	$L__BB0_18;
	shl.b32 	%r439, %r54, 3;
	add.s32 	%r440, %r439, %r55;
	mul.wide.u32 	%rd21, %r440, 4;
	add.s64 	%rd22, %rd1, %rd21;
	ld.local.u32 	%r441, [%rd22];
	setp.eq.s32 	%p17, %r441, -1;
	selp.u32 	%r837, 1, 0, %p17;
$L__BB0_18:
	add.s32 	%r58, %r837, %r53;
	add.s32 	%r59, %r15, %r22;
	add.s32 	%r60, %r16, %r24;
	max.u32 	%r443, %r59, %r60;
	setp.gt.u32 	%p18, %r443, 7;
	mov.b32 	%r838, 0;
	@%p18 bra 	$L__BB0_20;
	shl.b32 	%r444, %r59, 3;
	add.s32 	%r445, %r444, %r60;
	mul.wide.u32 	%rd23, %r445, 4;
	add.s64 	%rd24, %rd1, %rd23;
	ld.local.u32 	%r446, [%rd24];
	setp.eq.s32 	%p19, %r446, -1;
	selp.u32 	%r838, 1, 0, %p19;
$L__BB0_20:
	add.s32 	%r852, %r838, %r58;
	mov.u32 	%r850, %r22;
	mov.u32 	%r851, %r24;
$L__BB0_21:
	add.s32 	%r67, %r4, %r828;
	add.s32 	%r68, %r20, %r829;
	max.u32 	%r447, %r67, %r68;
	setp.gt.u32 	%p20, %r447, 7;
	@%p20 bra 	$L__BB0_40;
	shl.b32 	%r448, %r67, 3;
	add.s32 	%r449, %r448, %r68;
	mul.wide.u32 	%rd25, %r449, 4;
	add.s64 	%rd26, %rd1, %rd25;
	ld.local.u32 	%r450, [%rd26];
	setp.ne.s32 	%p21, %r450, -1;
	@%p21 bra 	$L__BB0_40;
	add.s32 	%r69, %r22, %r4;
	add.s32 	%r70, %r24, %r20;
	max.u32 	%r452, %r69, %r70;
	setp.gt.u32 	%p22, %r452, 7;
	mov.b32 	%r842, 0;
	@%p22 bra 	$L__BB0_25;
	shl.b32 	%r453, %r69, 3;
	add.s32 	%r454, %r453, %r70;
	mul.wide.u32 	%rd27, %r454, 4;
	add.s64 	%rd28, %rd1, %rd27;
	ld.local.u32 	%r455, [%rd28];
	setp.eq.s32 	%p23, %r455, -1;
	selp.u32 	%r842, 1, 0, %p23;
$L__BB0_25:
	add.s32 	%r73, %r67, %r4;
	add.s32 	%r74, %r68, %r20;
	max.u32 	%r457, %r73, %r74;
	setp.gt.u32 	%p24, %r457, 7;
	mov.b32 	%r843, 0;
	@%p24 bra 	$L__BB0_27;
	shl.b32 	%r458, %r73, 3;
	add.s32 	%r459, %r458, %r74;
	mul.wide.u32 	%rd29, %r459, 4;
	add.s64 	%rd30, %rd1, %rd29;
	ld.local.u32 	%r460, [%rd30];
	setp.eq.s32 	%p25, %r460, -1;
	selp.u32 	%r843, 1, 0, %p25;
$L__BB0_27:
	add.s32 	%r77, %r843, %r842;
	add.s32 	%r78, %r5, %r67;
	add.s32 	%r79, %r6, %r68;
	max.u32 	%r462, %r78, %r79;
	setp.gt.u32 	%p26, %r462, 7;
	mov.b32 	%r844, 0;
	@%p26 bra 	$L__BB0_29;
	shl.b32 	%r463, %r78, 3;
	add.s32 	%r464, %r463, %r79;
	mul.wide.u32 	%rd31, %r464, 4;
	add.s64 	%rd32, %rd1, %rd31;
	ld.local.u32 	%r465, [%rd32];
	setp.eq.s32 	%p27, %r465, -1;
	selp.u32 	%r844, 1, 0, %p27;
$L__BB0_29:
	add.s32 	%r82, %r844, %r77;
	add.s32 	%r83, %r7, %r67;
	add.s32 	%r84, %r8, %r68;
	max.u32 	%r467, %r83, %r84;
	setp.gt.u32 	%p28, %r467, 7;
	mov.b32 	%r845, 0;
	@%p28 bra 	$L__BB0_31;
	shl.b32 	%r468, %r83, 3;
	add.s32 	%r469, %r468, %r84;
	mul.wide.u32 	%rd33, %r469, 4;
	add.s64 	%rd34, %rd1, %rd33;
	ld.local.u32 	%r470, [%rd34];
	setp.eq.s32 	%p29, %r470, -1;
	selp.u32 	%r845, 1, 0, %p29;
$L__BB0_31:
	add.s32 	%r87, %r845, %r82;
	add.s32 	%r88, %r9, %r67;
	add.s32 	%r89, %r10, %r68;
	max.u32 	%r472, %r88, %r89;
	setp.gt.u32 	%p30, %r472, 7;
	mov.b32 	%r846, 0;
	@%p30 bra 	$L__BB0_33;
	shl.b32 	%r473, %r88, 3;
	add.s32 	%r474, %r473, %r89;
	mul.wide.u32 	%rd35, %r474, 4;
	add.s64 	%rd36, %rd1, %rd35;
	ld.local.u32 	%r475, [%rd36];
	setp.eq.s32 	%p31, %r475, -1;
	selp.u32 	%r846, 1, 0, %p31;
$L__BB0_33:
	add.s32 	%r92, %r846, %r87;
	add.s32 	%r93, %r11, %r67;
	add.s32 	%r94, %r12, %r68;
	max.u32 	%r477, %r93, %r94;
	setp.gt.u32 	%p32, %r477, 7;
	mov.b32 	%r847, 0;
	@%p32 bra 	$L__BB0_35;
	shl.b32 	%r478, %r93, 3;
	add.s32 	%r479, %r478, %r94;
	mul.wide.u32 	%rd37, %r479, 4;
	add.s64 	%rd38, %rd1, %rd37;
	ld.local.u32 	%r480, [%rd38];
	setp.eq.s32 	%p33, %r480, -1;
	selp.u32 	%r847, 1, 0, %p33;
$L__BB0_35:
	add.s32 	%r97, %r847, %r92;
	add.s32 	%r98, %r13, %r67;
	add.s32 	%r99, %r14, %r68;
	max.u32 	%r482, %r98, %r99;
	setp.gt.u32 	%p34, %r482, 7;
	mov.b32 	%r848, 0;
	@%p34 bra 	$L__BB0_37;
	shl.b32 	%r483, %r98, 3;
	add.s32 	%r484, %r483, %r99;
	mul.wide.u32 	%rd39, %r484, 4;
	add.s64 	%rd40, %rd1, %rd39;
	ld.local.u32 	%r485, [%rd40];
	setp.eq.s32 	%p35, %r485, -1;
	selp.u32 	%r848, 1, 0, %p35;
$L__BB0_37:
	add.s32 	%r102, %r848, %r97;
	add.s32 	%r103, %r15, %r67;
	add.s32 	%r104, %r16, %r68;
	max.u32 	%r487, %r103, %r104;
	setp.gt.u32 	%p36, %r487, 7;
	mov.b32 	%r849, 0;
	@%p36 bra 	$L__BB0_39;
	shl.b32 	%r488, %r103, 3;
	add.s32 	%r489, %r488, %r104;
	mul.wide.u32 	%rd41, %r489, 4;
	add.s64 	%rd42, %rd1, %rd41;
	ld.local.u32 	%r490, [%rd42];
	setp.eq.s32 	%p37, %r490, -1;
	selp.u32 	%r849, 1, 0, %p37;
$L__BB0_39:
	add.s32 	%r491, %r849, %r102;
	setp.lt.u32 	%p38, %r491, %r852;
	selp.b32 	%r850, %r67, %r850, %p38;
	selp.b32 	%r851, %r68, %r851, %p38;
	min.u32 	%r852, %r491, %r852;
$L__BB0_40:
	add.s32 	%r113, %r5, %r828;
	add.s32 	%r114, %r6, %r829;
	max.u32 	%r492, %r113, %r114;
	setp.gt.u32 	%p39, %r492, 7;
	@%p39 bra 	$L__BB0_59;
	shl.b32 	%r493, %r113, 3;
	add.s32 	%r494, %r493, %r114;
	mul.wide.u32 	%rd43, %r494, 4;
	add.s64 	%rd44, %rd1, %rd43;
	ld.local.u32 	%r495, [%rd44];
	setp.ne.s32 	%p40, %r495, -1;
	@%p40 bra 	$L__BB0_59;
	add.s32 	%r115, %r22, %r5;
	add.s32 	%r116, %r24, %r6;
	max.u32 	%r497, %r115, %r116;
	setp.gt.u32 	%p41, %r497, 7;
	mov.b32 	%r853, 0;
	@%p41 bra 	$L__BB0_44;
	shl.b32 	%r498, %r115, 3;
	add.s32 	%r499, %r498, %r116;
	mul.wide.u32 	%rd45, %r499, 4;
	add.s64 	%rd46, %rd1, %rd45;
	ld.local.u32 	%r500, [%rd46];
	setp.eq.s32 	%p42, %r500, -1;
	selp.u32 	%r853, 1, 0, %p42;
$L__BB0_44:
	add.s32 	%r119, %r67, %r5;
	add.s32 	%r120, %r68, %r6;
	max.u32 	%r502, %r119, %r120;
	setp.gt.u32 	%p43, %r502, 7;
	mov.b32 	%r854, 0;
	@%p43 bra 	$L__BB0_46;
	shl.b32 	%r503, %r119, 3;
	add.s32 	%r504, %r503, %r120;
	mul.wide.u32 	%rd47, %r504, 4;
	add.s64 	%rd48, %rd1, %rd47;
	ld.local.u32 	%r505, [%rd48];
	setp.eq.s32 	%p44, %r505, -1;
	selp.u32 	%r854, 1, 0, %p44;
$L__BB0_46:
	add.s32 	%r123, %r854, %r853;
	add.s32 	%r124, %r113, %r5;
	add.s32 	%r125, %r114, %r6;
	max.u32 	%r507, %r124, %r125;
	setp.gt.u32 	%p45, %r507, 7;
	mov.b32 	%r855, 0;
	@%p45 bra 	$L__BB0_48;
	shl.b32 	%r508, %r124, 3;
	add.s32 	%r509, %r508, %r125;
	mul.wide.u32 	%rd49, %r509, 4;
	add.s64 	%rd50, %rd1, %rd49;
	ld.local.u32 	%r510, [%rd50];
	setp.eq.s32 	%p46, %r510, -1;
	selp.u32 	%r855, 1, 0, %p46;
$L__BB0_48:
	add.s32 	%r128, %r855, %r123;
	add.s32 	%r129, %r7, %r113;
	add.s32 	%r130, %r8, %r114;
	max.u32 	%r512, %r129, %r130;
	setp.gt.u32 	%p47, %r512, 7;
	mov.b32 	%r856, 0;
	@%p47 bra 	$L__BB0_50;
	shl.b32 	%r513, %r129, 3;
	add.s32 	%r514, %r513, %r130;
	mul.wide.u32 	%rd51, %r514, 4;
	add.s64 	%rd52, %rd1, %rd51;
	ld.local.u32 	%r515, [%rd52];
	setp.eq.s32 	%p48, %r515, -1;
	selp.u32 	%r856, 1, 0, %p48;
$L__BB0_50:
	add.s32 	%r133, %r856, %r128;
	add.s32 	%r134, %r9, %r113;
	add.s32 	%r135, %r10, %r114;
	max.u32 	%r517, %r134, %r135;
	setp.gt.u32 	%p49, %r517, 7;
	mov.b32 	%r857, 0;
	@%p49 bra 	$L__BB0_52;
	shl.b32 	%r518, %r134, 3;
	add.s32 	%r519, %r518, %r135;
	mul.wide.u32 	%rd53, %r519, 4;
	add.s64 	%rd54, %rd1, %rd53;
	ld.local.u32 	%r520, [%rd54];
	setp.eq.s32 	%p50, %r520, -1;
	selp.u32 	%r857, 1, 0, %p50;
$L__BB0_52:
	add.s32 	%r138, %r857, %r133;
	add.s32 	%r139, %r11, %r113;
	add.s32 	%r140, %r12, %r114;
	max.u32 	%r522, %r139, %r140;
	setp.gt.u32 	%p51, %r522, 7;
	mov.b32 	%r858, 0;
	@%p51 bra 	$L__BB0_54;
	shl.b32 	%r523, %r139, 3;
	add.s32 	%r524, %r523, %r140;
	mul.wide.u32 	%rd55, %r524, 4;
	add.s64 	%rd56, %rd1, %rd55;
	ld.local.u32 	%r525, [%rd56];
	setp.eq.s32 	%p52, %r525, -1;
	selp.u32 	%r858, 1, 0, %p52;
$L__BB0_54:
	add.s32 	%r143, %r858, %r138;
	add.s32 	%r144, %r13, %r113;
	add.s32 	%r145, %r14, %r114;
	max.u32 	%r527, %r144, %r145;
	setp.gt.u32 	%p53, %r527, 7;
	mov.b32 	%r859, 0;
	@%p53 bra 	$L__BB0_56;
	shl.b32 	%r528, %r144, 3;
	add.s32 	%r529, %r528, %r145;
	mul.wide.u32 	%rd57, %r529, 4;
	add.s64 	%rd58, %rd1, %rd57;
	ld.local.u32 	%r530, [%rd58];
	setp.eq.s32 	%p54, %r530, -1;
	selp.u32 	%r859, 1, 0, %p54;
$L__BB0_56:
	add.s32 	%r148, %r859, %r143;
	add.s32 	%r149, %r15, %r113;
	add.s32 	%r150, %r16, %r114;
	max.u32 	%r532, %r149, %r150;
	setp.gt.u32 	%p55, %r532, 7;
	mov.b32 	%r860, 0;
	@%p55 bra 	$L__BB0_58;
	shl.b32 	%r533, %r149, 3;
	add.s32 	%r534, %r533, %r150;
	mul.wide.u32 	%rd59, %r534, 4;
	add.s64 	%rd60, %rd1, %rd59;
	ld.local.u32 	%r535, [%rd60];
	setp.eq.s32 	%p56, %r535, -1;
	selp.u32 	%r860, 1, 0, %p56;
$L__BB0_58:
	add.s32 	%r536, %r860, %r148;
	setp.lt.u32 	%p57, %r536, %r852;
	selp.b32 	%r850, %r113, %r850, %p57;
	selp.b32 	%r851, %r114, %r851, %p57;
	min.u32 	%r852, %r536, %r852;
$L__BB0_59:
	add.s32 	%r159, %r7, %r828;
	add.s32 	%r160, %r8, %r829;
	max.u32 	%r537, %r159, %r160;
	setp.gt.u32 	%p58, %r537, 7;
	@%p58 bra 	$L__BB0_78;
	shl.b32 	%r538, %r159, 3;
	add.s32 	%r539, %r538, %r160;
	mul.wide.u32 	%rd61, %r539, 4;
	add.s64 	%rd62, %rd1, %rd61;
	ld.local.u32 	%r540, [%rd62];
	setp.ne.s32 	%p59, %r540, -1;
	@%p59 bra 	$L__BB0_78;
	add.s32 	%r161, %r22, %r7;
	add.s32 	%r162, %r24, %r8;
	max.u32 	%r542, %r161, %r162;
	setp.gt.u32 	%p60, %r542, 7;
	mov.b32 	%r864, 0;
	@%p60 bra 	$L__BB0_63;
	shl.b32 	%r543, %r161, 3;
	add.s32 	%r544, %r543, %r162;
	mul.wide.u32 	%rd63, %r544, 4;
	add.s64 	%rd64, %rd1, %rd63;
	ld.local.u32 	%r545, [%rd64];
	setp.eq.s32 	%p61, %r545, -1;
	selp.u32 	%r864, 1, 0, %p61;
$L__BB0_63:
	add.s32 	%r165, %r67, %r7;
	add.s32 	%r166, %r68, %r8;
	max.u32 	%r547, %r165, %r166;
	setp.gt.u32 	%p62, %r547, 7;
	mov.b32 	%r865, 0;
	@%p62 bra 	$L__BB0_65;
	shl.b32 	%r548, %r165, 3;
	add.s32 	%r549, %r548, %r166;
	mul.wide.u32 	%rd65, %r549, 4;
	add.s64 	%rd66, %rd1, %rd65;
	ld.local.u32 	%r550, [%rd66];
	setp.eq.s32 	%p63, %r550, -1;
	selp.u32 	%r865, 1, 0, %p63;
$L__BB0_65:
	add.s32 	%r169, %r865, %r864;
	add.s32 	%r170, %r113, %r7;
	add.s32 	%r171, %r114, %r8;
	max.u32 	%r552, %r170, %r171;
	setp.gt.u32 	%p64, %r552, 7;
	mov.b32 	%r866, 0;
	@%p64 bra 	$L__BB0_67;
	shl.b32 	%r553, %r170, 3;
	add.s32 	%r554, %r553, %r171;
	mul.wide.u32 	%rd67, %r554, 4;
	add.s64 	%rd68, %rd1, %rd67;
	ld.local.u32 	%r555, [%rd68];
	setp.eq.s32 	%p65, %r555, -1;
	selp.u32 	%r866, 1, 0, %p65;
$L__BB0_67:
	add.s32 	%r174, %r866, %r169;
	add.s32 	%r175, %r159, %r7;
	add.s32 	%r176, %r160, %r8;
	max.u32 	%r557, %r175, %r176;
	setp.gt.u32 	%p66, %r557, 7;
	mov.b32 	%r867, 0;
	@%p66 bra 	$L__BB0_69;
	shl.b32 	%r558, %r175, 3;
	add.s32 	%r559, %r558, %r176;
	mul.wide.u32 	%rd69, %r559, 4;
	add.s64 	%rd70, %rd1, %rd69;
	ld.local.u32 	%r560, [%rd70];
	setp.eq.s32 	%p67, %r560, -1;
	selp.u32 	%r867, 1, 0, %p67;
$L__BB0_69:
	add.s32 	%r179, %r867, %r174;
	add.s32 	%r180, %r9, %r159;
	add.s32 	%r181, %r10, %r160;
	max.u32 	%r562, %r180, %r181;
	setp.gt.u32 	%p68, %r562, 7;
	mov.b32 	%r868, 0;
	@%p68 bra 	$L__BB0_71;
	shl.b32 	%r563, %r180, 3;
	add.s32 	%r564, %r563, %r181;
	mul.wide.u32 	%rd71, %r564, 4;
	add.s64 	%rd72, %rd1, %rd71;
	ld.local.u32 	%r565, [%rd72];
	setp.eq.s32 	%p69, %r565, -1;
	selp.u32 	%r868, 1, 0, %p69;
$L__BB0_71:
	add.s32 	%r184, %r868, %r179;
	add.s32 	%r185, %r11, %r159;
	add.s32 	%r186, %r12, %r160;
	max.u32 	%r567, %r185, %r186;
	setp.gt.u32 	%p70, %r567, 7;
	mov.b32 	%r869, 0;
	@%p70 bra 	$L__BB0_73;
	shl.b32 	%r568, %r185, 3;
	add.s32 	%r569, %r568, %r186;
	mul.wide.u32 	%rd73, %r569, 4;
	add.s64 	%rd74, %rd1, %rd73;
	ld.local.u32 	%r570, [%rd74];
	setp.eq.s32 	%p71, %r570, -1;
	selp.u32 	%r869, 1, 0, %p71;
$L__BB0_73:
	add.s32 	%r189, %r869, %r184;
	add.s32 	%r190, %r13, %r159;
	add.s32 	%r191, %r14, %r160;
	max.u32 	%r572, %r190, %r191;
	setp.gt.u32 	%p72, %r572, 7;
	mov.b32 	%r870, 0;
	@%p72 bra 	$L__BB0_75;
	shl.b32 	%r573, %r190, 3;
	add.s32 	%r574, %r573, %r191;
	mul.wide.u32 	%rd75, %r574, 4;
	add.s64 	%rd76, %rd1, %rd75;
	ld.local.u32 	%r575, [%rd76];
	setp.eq.s32 	%p73, %r575, -1;
	selp.u32 	%r870, 1, 0, %p73;
$L__BB0_75:
	add.s32 	%r194, %r870, %r189;
	add.s32 	%r195, %r15, %r159;
	add.s32 	%r196, %r16, %r160;
	max.u32 	%r577, %r195, %r196;
	setp.gt.u32 	%p74, %r577, 7;
	mov.b32 	%r871, 0;
	@%p74 bra 	$L__BB0_77;
	shl.b32 	%r578, %r195, 3;
	add.s32 	%r579, %r578, %r196;
	mul.wide.u32 	%rd77, %r579, 4;
	add.s64 	%rd78, %rd1, %rd77;
	ld.local.u32 	%r580, [%rd78];
	setp.eq.s32 	%p75, %r580, -1;
	selp.u32 	%r871, 1, 0, %p75;
$L__BB0_77:
	add.s32 	%r581, %r871, %r194;
	setp.lt.u32 	%p76, %r581, %r852;
	selp.b32 	%r850, %r159, %r850, %p76;
	selp.b32 	%r851, %r160, %r851, %p76;
	min.u32 	%r852, %r581, %r852;
$L__BB0_78:
	add.s32 	%r205, %r9, %r828;
	add.s32 	%r206, %r10, %r829;
	max.u32 	%r582, %r205, %r206;
	setp.gt.u32 	%p77, %r582, 7;
	@%p77 bra 	$L__BB0_97;
	shl.b32 	%r583, %r205, 3;
	add.s32 	%r584, %r583, %r206;
	mul.wide.u32 	%rd79, %r584, 4;
	add.s64 	%rd80, %rd1, %rd79;
	ld.local.u32 	%r585, [%rd80];
	setp.ne.s32 	%p78, %r585, -1;
	@%p78 bra 	$L__BB0_97;
	add.s32 	%r207, %r22, %r9;
	add.s32 	%r208, %r24, %r10;
	max.u32 	%r587, %r207, %r208;
	setp.gt.u32 	%p79, %r587, 7;
	mov.b32 	%r875, 0;
	@%p79 bra 	$L__BB0_82;
	shl.b32 	%r588, %r207, 3;
	add.s32 	%r589, %r588, %r208;
	mul.wide.u32 	%rd81, %r589, 4;
	add.s64 	%rd82, %rd1, %rd81;
	ld.local.u32 	%r590, [%rd82];
	setp.eq.s32 	%p80, %r590, -1;
	selp.u32 	%r875, 1, 0, %p80;
$L__BB0_82:
	add.s32 	%r211, %r67, %r9;
	add.s32 	%r212, %r68, %r10;
	max.u32 	%r592, %r211, %r212;
	setp.gt.u32 	%p81, %r592, 7;
	mov.b32 	%r876, 0;
	@%p81 bra 	$L__BB0_84;
	shl.b32 	%r593, %r211, 3;
	add.s32 	%r594, %r593, %r212;
	mul.wide.u32 	%rd83, %r594, 4;
	add.s64 	%rd84, %rd1, %rd83;
	ld.local.u32 	%r595, [%rd84];
	setp.eq.s32 	%p82, %r595, -1;
	selp.u32 	%r876, 1, 0, %p82;
$L__BB0_84:
	add.s32 	%r215, %r876, %r875;
	add.s32 	%r216, %r113, %r9;
	add.s32 	%r217, %r114, %r10;
	max.u32 	%r597, %r216, %r217;
	setp.gt.u32 	%p83, %r597, 7;
	mov.b32 	%r877, 0;
	@%p83 bra 	$L__BB0_86;
	shl.b32 	%r598, %r216, 3;
	add.s32 	%r599, %r598, %r217;
	mul.wide.u32 	%rd85, %r599, 4;
	add.s64 	%rd86, %rd1, %rd85;
	ld.local.u32 	%r600, [%rd86];
	setp.eq.s32 	%p84, %r600, -1;
	selp.u32 	%r877, 1, 0, %p84;
$L__BB0_86:
	add.s32 	%r220, %r877, %r215;
	add.s32 	%r221, %r159, %r9;
	add.s32 	%r222, %r160, %r10;
	max.u32 	%r602, %r221, %r222;
	setp.gt.u32 	%p85, %r602, 7;
	mov.b32 	%r878, 0;
	@%p85 bra 	$L__BB0_88;
	shl.b32 	%r603, %r221, 3;
	add.s32 	%r604, %r603, %r222;
	mul.wide.u32 	%rd87, %r604, 4;
	add.s64 	%rd88, %rd1, %rd87;
	ld.local.u32 	%r605, [%rd88];
	setp.eq.s32 	%p86, %r605, -1;
	selp.u32 	%r878, 1, 0, %p86;
$L__BB0_88:
	add.s32 	%r225, %r878, %r220;
	add.s32 	%r226, %r205, %r9;
	add.s32 	%r227, %r206, %r10;
	max.u32 	%r607, %r226, %r227;
	setp.gt.u32 	%p87, %r607, 7;
	mov.b32 	%r879, 0;
	@%p87 bra 	$L__BB0_90;
	shl.b32 	%r608, %r226, 3;
	add.s32 	%r609, %r608, %r227;
	mul.wide.u32 	%rd89, %r609, 4;
	add.s64 	%rd90, %rd1, %rd89;
	ld.local.u32 	%r610, [%rd90];
	setp.eq.s32 	%p88, %r610, -1;
	selp.u32 	%r879, 1, 0, %p88;
$L__BB0_90:
	add.s32 	%r230, %r879, %r225;
	add.s32 	%r231, %r11, %r205;
	add.s32 	%r232, %r12, %r206;
	max.u32 	%r612, %r231, %r232;
	setp.gt.u32 	%p89, %r612, 7;
	mov.b32 	%r880, 0;
	@%p89 bra 	$L__BB0_92;
	shl.b32 	%r613, %r231, 3;
	add.s32 	%r614, %r613, %r232;
	mul.wide.u32 	%rd91, %r614, 4;
	add.s64 	%rd92, %rd1, %rd91;
	ld.local.u32 	%r615, [%rd92];
	setp.eq.s32 	%p90, %r615, -1;
	selp.u32 	%r880, 1, 0, %p90;
$L__BB0_92:
	add.s32 	%r235, %r880, %r230;
	add.s32 	%r236, %r13, %r205;
	add.s32 	%r237, %r14, %r206;
	max.u32 	%r617, %r236, %r237;
	setp.gt.u32 	%p91, %r617, 7;
	mov.b32 	%r881, 0;
	@%p91 bra 	$L__BB0_94;
	shl.b32 	%r618, %r236, 3;
	add.s32 	%r619, %r618, %r237;
	mul.wide.u32 	%rd93, %r619, 4;
	add.s64 	%rd94, %rd1, %rd93;
	ld.local.u32 	%r620, [%rd94];
	setp.eq.s32 	%p92, %r620, -1;
	selp.u32 	%r881, 1, 0, %p92;
$L__BB0_94:
	add.s32 	%r240, %r881, %r235;
	add.s32 	%r241, %r15, %r205;
	add.s32 	%r242, %r16, %r206;
	max.u32 	%r622, %r241, %r242;
	setp.gt.u32 	%p93, %r622, 7;
	mov.b32 	%r882, 0;
	@%p93 bra 	$L__BB0_96;
	shl.b32 	%r623, %r241, 3;
	add.s32 	%r624, %r623, %r242;
	mul.wide.u32 	%rd95, %r624, 4;
	add.s64 	%rd96, %rd1, %rd95;
	ld.local.u32 	%r625, [%rd96];
	setp.eq.s32 	%p94, %r625, -1;
	selp.u32 	%r882, 1, 0, %p94;
$L__BB0_96:
	add.s32 	%r626, %r882, %r240;
	setp.lt.u32 	%p95, %r626, %r852;
	selp.b32 	%r850, %r205, %r850, %p95;
	selp.b32 	%r851, %r206, %r851, %p95;
	min.u32 	%r852, %r626, %r852;
$L__BB0_97:
	add.s32 	%r251, %r11, %r828;
	add.s32 	%r252, %r12, %r829;
	max.u32 	%r627, %r251, %r252;
	setp.gt.u32 	%p96, %r627, 7;
	@%p96 bra 	$L__BB0_116;
	shl.b32 	%r628, %r251, 3;
	add.s32 	%r629, %r628, %r252;
	mul.wide.u32 	%rd97, %r629, 4;
	add.s64 	%rd98, %rd1, %rd97;
	ld.local.u32 	%r630, [%rd98];
	setp.ne.s32 	%p97, %r630, -1;
	@%p97 bra 	$L__BB0_116;
	add.s32 	%r253, %r22, %r11;
	add.s32 	%r254, %r24, %r12;
	max.u32 	%r632, %r253, %r254;
	setp.gt.u32 	%p98, %r632, 7;
	mov.b32 	%r886, 0;
	@%p98 bra 	$L__BB0_101;
	shl.b32 	%r633, %r253, 3;
	add.s32 	%r634, %r633, %r254;
	mul.wide.u32 	%rd99, %r634, 4;
	add.s64 	%rd100, %rd1, %rd99;
	ld.local.u32 	%r635, [%rd100];
	setp.eq.s32 	%p99, %r635, -1;
	selp.u32 	%r886, 1, 0, %p99;
$L__BB0_101:
	add.s32 	%r257, %r67, %r11;
	add.s32 	%r258, %r68, %r12;
	max.u32 	%r637, %r257, %r258;
	setp.gt.u32 	%p100, %r637, 7;
	mov.b32 	%r887, 0;
	@%p100 bra 	$L__BB0_103;
	shl.b32 	%r638, %r257, 3;
	add.s32 	%r639, %r638, %r258;
	mul.wide.u32 	%rd101, %r639, 4;
	add.s64 	%rd102, %rd1, %rd101;
	ld.local.u32 	%r640, [%rd102];
	setp.eq.s32 	%p101, %r640, -1;
	selp.u32 	%r887, 1, 0, %p101;
$L__BB0_103:
	add.s32 	%r261, %r887, %r886;
	add.s32 	%r262, %r113, %r11;
	add.s32 	%r263, %r114, %r12;
	max.u32 	%r642, %r262, %r263;
	setp.gt.u32 	%p102, %r642, 7;
	mov.b32 	%r888, 0;
	@%p102 bra 	$L__BB0_105;
	shl.b32 	%r643, %r262, 3;
	add.s32 	%r644, %r643, %r263;
	mul.wide.u32 	%rd103, %r644, 4;
	add.s64 	%rd104, %rd1, %rd103;
	ld.local.u32 	%r645, [%rd104];
	setp.eq.s32 	%p103, %r645, -1;
	selp.u32 	%r888, 1, 0, %p103;
$L__BB0_105:
	add.s32 	%r266, %r888, %r261;
	add.s32 	%r267, %r159, %r11;
	add.s32 	%r268, %r160, %r12;
	max.u32 	%r647, %r267, %r268;
	setp.gt.u32 	%p104, %r647, 7;
	mov.b32 	%r889, 0;
	@%p104 bra 	$L__BB0_107;
	shl.b32 	%r648, %r267, 3;
	add.s32 	%r649, %r648, %r268;
	mul.wide.u32 	%rd105, %r649, 4;
	add.s64 	%rd106, %rd1, %rd105;
	ld.local.u32 	%r650, [%rd106];
	setp.eq.s32 	%p105, %r650, -1;
	selp.u32 	%r889, 1, 0, %p105;
$L__BB0_107:
	add.s32 	%r271, %r889, %r266;
	add.s32 	%r272, %r205, %r11;
	add.s32 	%r273, %r206, %r12;
	max.u32 	%r652, %r272, %r273;
	setp.gt.u32 	%p106, %r652, 7;
	mov.b32 	%r890, 0;
	@%p106 bra 	$L__BB0_109;
	shl.b32 	%r653, %r272, 3;
	add.s32 	%r654, %r653, %r273;
	mul.wide.u32 	%rd107, %r654, 4;
	add.s64 	%rd108, %rd1, %rd107;
	ld.local.u32 	%r655, [%rd108];
	setp.eq.s32 	%p107, %r655, -1;
	selp.u32 	%r890, 1, 0, %p107;
$L__BB0_109:
	add.s32 	%r276, %r890, %r271;
	add.s32 	%r277, %r251, %r11;
	add.s32 	%r278, %r252, %r12;
	max.u32 	%r657, %r277, %r278;
	setp.gt.u32 	%p108, %r657, 7;
	mov.b32 	%r891, 0;
	@%p108 bra 	$L__BB0_111;
	shl.b32 	%r658, %r277, 3;
	add.s32 	%r659, %r658, %r278;
	mul.wide.u32 	%rd109, %r659, 4;
	add.s64 	%rd110, %rd1, %rd109;
	ld.local.u32 	%r660, [%rd110];
	setp.eq.s32 	%p109, %r660, -1;
	selp.u32 	%r891, 1, 0, %p109;
$L__BB0_111:
	add.s32 	%r281, %r891, %r276;
	add.s32 	%r282, %r13, %r251;
	add.s32 	%r283, %r14, %r252;
	max.u32 	%r662, %r282, %r283;
	setp.gt.u32 	%p110, %r662, 7;
	mov.b32 	%r892, 0;
	@%p110 bra 	$L__BB0_113;
	shl.b32 	%r663, %r282, 3;
	add.s32 	%r664, %r663, %r283;
	mul.wide.u32 	%rd111, %r664, 4;
	add.s64 	%rd112, %rd1, %rd111;
	ld.local.u32 	%r665, [%rd112];
	setp.eq.s32 	%p111, %r665, -1;
	selp.u32 	%r892, 1, 0, %p111;
$L__BB0_113:
	add.s32 	%r286, %r892, %r281;
	add.s32 	%r287, %r15, %r251;
	add.s32 	%r288, %r16, %r252;
	max.u32 	%r667, %r287, %r288;
	setp.gt.u32 	%p112, %r667, 7;
	mov.b32 	%r893, 0;
	@%p112 bra 	$L__BB0_115;
	shl.b32 	%r668, %r287, 3;
	add.s32 	%r669, %r668, %r288;
	mul.wide.u32 	%rd113, %r669, 4;
	add.s64 	%rd114, %rd1, %rd113;
	ld.local.u32 	%r670, [%rd114];
	setp.eq.s32 	%p113, %r670, -1;
	selp.u32 	%r893, 1, 0, %p113;
$L__BB0_115:
	add.s32 	%r671, %r893, %r286;
	setp.lt.u32 	%p114, %r671, %r852;
	selp.b32 	%r850, %r251, %r850, %p114;
	selp.b32 	%r851, %r252, %r851, %p114;
	min.u32 	%r852, %r671, %r852;
$L__BB0_116:
	add.s32 	%r297, %r13, %r828;
	add.s32 	%r298, %r14, %r829;
	max.u32 	%r672, %r297, %r298;
	setp.gt.u32 	%p115, %r672, 7;
	@%p115 bra 	$L__BB0_135;
	shl.b32 	%r673, %r297, 3;
	add.s32 	%r674, %r673, %r298;
	mul.wide.u32 	%rd115, %r674, 4;
	add.s64 	%rd116, %rd1, %rd115;
	ld.local.u32 	%r675, [%rd116];
	setp.ne.s32 	%p116, %r675, -1;
	@%p116 bra 	$L__BB0_135;
	add.s32 	%r299, %r22, %r13;
	add.s32 	%r300, %r24, %r14;
	max.u32 	%r677, %r299, %r300;
	setp.gt.u32 	%p117, %r677, 7;
	mov.b32 	%r897, 0;
	@%p117 bra 	$L__BB0_120;
	shl.b32 	%r678, %r299, 3;
	add.s32 	%r679, %r678, %r300;
	mul.wide.u32 	%rd117, %r679, 4;
	add.s64 	%rd118, %rd1, %rd117;
	ld.local.u32 	%r680, [%rd118];
	setp.eq.s32 	%p118, %r680, -1;
	selp.u32 	%r897, 1, 0, %p118;
$L__BB0_120:
	add.s32 	%r303, %r67, %r13;
	add.s32 	%r304, %r68, %r14;
	max.u32 	%r682, %r303, %r304;
	setp.gt.u32 	%p119, %r682, 7;
	mov.b32 	%r898, 0;
	@%p119 bra 	$L__BB0_122;
	shl.b32 	%r683, %r303, 3;
	add.s32 	%r684, %r683, %r304;
	mul.wide.u32 	%rd119, %r684, 4;
	add.s64 	%rd120, %rd1, %rd119;
	ld.local.u32 	%r685, [%rd120];
	setp.eq.s32 	%p120, %r685, -1;
	selp.u32 	%r898, 1, 0, %p120;
$L__BB0_122:
	add.s32 	%r307, %r898, %r897;
	add.s32 	%r308, %r113, %r13;
	add.s32 	%r309, %r114, %r14;
	max.u32 	%r687, %r308, %r309;
	setp.gt.u32 	%p121, %r687, 7;
	mov.b32 	%r899, 0;
	@%p121 bra 	$L__BB0_124;
	shl.b32 	%r688, %r308, 3;
	add.s32 	%r689, %r688, %r309;
	mul.wide.u32 	%rd121, %r689, 4;
	add.s64 	%rd122, %rd1, %rd121;
	ld.local.u32 	%r690, [%rd122];
	setp.eq.s32 	%p122, %r690, -1;
	selp.u32 	%r899, 1, 0, %p122;
$L__BB0_124:
	add.s32 	%r312, %r899, %r307;
	add.s32 	%r313, %r159, %r13;
	add.s32 	%r314, %r160, %r14;
	max.u32 	%r692, %r313, %r314;
	setp.gt.u32 	%p123, %r692, 7;
	mov.b32 	%r900, 0;
	@%p123 bra 	$L__BB0_126;
	shl.b32 	%r693, %r313, 3;
	add.s32 	%r694, %r693, %r314;
	mul.wide.u32 	%rd123, %r694, 4;
	add.s64 	%rd124, %rd1, %rd123;
	ld.local.u32 	%r695, [%rd124];
	setp.eq.s32 	%p124, %r695, -1;
	selp.u32 	%r900, 1, 0, %p124;
$L__BB0_126:
	add.s32 	%r317, %r900, %r312;
	add.s32 	%r318, %r205, %r13;
	add.s32 	%r319, %r206, %r14;
	max.u32 	%r697, %r318, %r319;
	setp.gt.u32 	%p125, %r697, 7;
	mov.b32 	%r901, 0;
	@%p125 bra 	$L__BB0_128;
	shl.b32 	%r698, %r318, 3;
	add.s32 	%r699, %r698, %r319;
	mul.wide.u32 	%rd125, %r699, 4;
	add.s64 	%rd126, %rd1, %rd125;
	ld.local.u32 	%r700, [%rd126];
	setp.eq.s32 	%p126, %r700, -1;
	selp.u32 	%r901, 1, 0, %p126;
$L__BB0_128:
	add.s32 	%r322, %r901, %r317;
	add.s32 	%r323, %r251, %r13;
	add.s32 	%r324, %r252, %r14;
	max.u32 	%r702, %r323, %r324;
	setp.gt.u32 	%p127, %r702, 7;
	mov.b32 	%r902, 0;
	@%p127 bra 	$L__BB0_130;
	shl.b32 	%r703, %r323, 3;
	add.s32 	%r704, %r703, %r324;
	mul.wide.u32 	%rd127, %r704, 4;
	add.s64 	%rd128, %rd1, %rd127;
	ld.local.u32 	%r705, [%rd128];
	setp.eq.s32 	%p128, %r705, -1;
	selp.u32 	%r902, 1, 0, %p128;
$L__BB0_130:
	add.s32 	%r327, %r902, %r322;
	add.s32 	%r328, %r297, %r13;
	add.s32 	%r329, %r298, %r14;
	max.u32 	%r707, %r328, %r329;
	setp.gt.u32 	%p129, %r707, 7;
	mov.b32 	%r903, 0;
	@%p129 bra 	$L__BB0_132;
	shl.b32 	%r708, %r328, 3;
	add.s32 	%r709, %r708, %r329;
	mul.wide.u32 	%rd129, %r709, 4;
	add.s64 	%rd130, %rd1, %rd129;
	ld.local.u32 	%r710, [%rd130];
	setp.eq.s32 	%p130, %r710, -1;
	selp.u32 	%r903, 1, 0, %p130;
$L__BB0_132:
	add.s32 	%r332, %r903, %r327;
	add.s32 	%r333, %r15, %r297;
	add.s32 	%r334, %r16, %r298;
	max.u32 	%r712, %r333, %r334;
	setp.gt.u32 	%p131, %r712, 7;
	mov.b32 	%r904, 0;
	@%p131 bra 	$L__BB0_134;
	shl.b32 	%r713, %r333, 3;
	add.s32 	%r714, %r713, %r334;
	mul.wide.u32 	%rd131, %r714, 4;
	add.s64 	%rd132, %rd1, %rd131;
	ld.local.u32 	%r715, [%rd132];
	setp.eq.s32 	%p132, %r715, -1;
	selp.u32 	%r904, 1, 0, %p132;
$L__BB0_134:
	add.s32 	%r716, %r904, %r332;
	setp.lt.u32 	%p133, %r716, %r852;
	selp.b32 	%r850, %r297, %r850, %p133;
	selp.b32 	%r851, %r298, %r851, %p133;
	min.u32 	%r852, %r716, %r852;
$L__BB0_135:
	add.s32 	%r343, %r15, %r828;
	add.s32 	%r344, %r16, %r829;
	max.u32 	%r717, %r343, %r344;
	setp.gt.u32 	%p134, %r717, 7;
	@%p134 bra 	$L__BB0_154;
	shl.b32 	%r718, %r343, 3;
	add.s32 	%r719, %r718, %r344;
	mul.wide.u32 	%rd133, %r719, 4;
	add.s64 	%rd134, %rd1, %rd133;
	ld.local.u32 	%r720, [%rd134];
	setp.ne.s32 	%p135, %r720, -1;
	@%p135 bra 	$L__BB0_154;
	add.s32 	%r345, %r22, %r15;
	add.s32 	%r346, %r24, %r16;
	max.u32 	%r722, %r345, %r346;
	setp.gt.u32 	%p136, %r722, 7;
	mov.b32 	%r908, 0;
	@%p136 bra 	$L__BB0_139;
	shl.b32 	%r723, %r345, 3;
	add.s32 	%r724, %r723, %r346;
	mul.wide.u32 	%rd135, %r724, 4;
	add.s64 	%rd136, %rd1, %rd135;
	ld.local.u32 	%r725, [%rd136];
	setp.eq.s32 	%p137, %r725, -1;
	selp.u32 	%r908, 1, 0, %p137;
$L__BB0_139:
	add.s32 	%r349, %r67, %r15;
	add.s32 	%r350, %r68, %r16;
	max.u32 	%r727, %r349, %r350;
	setp.gt.u32 	%p138, %r727, 7;
	mov.b32 	%r909, 0;
	@%p138 bra 	$L__BB0_141;
	shl.b32 	%r728, %r349, 3;
	add.s32 	%r729, %r728, %r350;
	mul.wide.u32 	%rd137, %r729, 4;
	add.s64 	%rd138, %rd1, %rd137;
	ld.local.u32 	%r730, [%rd138];
	setp.eq.s32 	%p139, %r730, -1;
	selp.u32 	%r909, 1, 0, %p139;
$L__BB0_141:
	add.s32 	%r353, %r909, %r908;
	add.s32 	%r354, %r113, %r15;
	add.s32 	%r355, %r114, %r16;
	max.u32 	%r732, %r354, %r355;
	setp.gt.u32 	%p140, %r732, 7;
	mov.b32 	%r910, 0;
	@%p140 bra 	$L__BB0_143;
	shl.b32 	%r733, %r354, 3;
	add.s32 	%r734, %r733, %r355;
	mul.wide.u32 	%rd139, %r734, 4;
	add.s64 	%rd140, %rd1, %rd139;
	ld.local.u32 	%r735, [%rd140];
	setp.eq.s32 	%p141, %r735, -1;
	selp.u32 	%r910, 1, 0, %p141;
$L__BB0_143:
	add.s32 	%r358, %r910, %r353;
	add.s32 	%r359, %r159, %r15;
	add.s32 	%r360, %r160, %r16;
	max.u32 	%r737, %r359, %r360;
	setp.gt.u32 	%p142, %r737, 7;
	mov.b32 	%r911, 0;
	@%p142 bra 	$L__BB0_145;
	shl.b32 	%r738, %r359, 3;
	add.s32 	%r739, %r738, %r360;
	mul.wide.u32 	%rd141, %r739, 4;
	add.s64 	%rd142, %rd1, %rd141;
	ld.local.u32 	%r740, [%rd142];
	setp.eq.s32 	%p143, %r740, -1;
	selp.u32 	%r911, 1, 0, %p143;
$L__BB0_145:
	add.s32 	%r363, %r911, %r358;
	add.s32 	%r364, %r205, %r15;
	add.s32 	%r365, %r206, %r16;
	max.u32 	%r742, %r364, %r365;
	setp.gt.u32 	%p144, %r742, 7;
	mov.b32 	%r912, 0;
	@%p144 bra 	$L__BB0_147;
	shl.b32 	%r743, %r364, 3;
	add.s32 	%r744, %r743, %r365;
	mul.wide.u32 	%rd143, %r744, 4;
	add.s64 	%rd144, %rd1, %rd143;
	ld.local.u32 	%r745, [%rd144];
	setp.eq.s32 	%p145, %r745, -1;
	selp.u32 	%r912, 1, 0, %p145;
$L__BB0_147:
	add.s32 	%r368, %r912, %r363;
	add.s32 	%r369, %r251, %r15;
	add.s32 	%r370, %r252, %r16;
	max.u32 	%r747, %r369, %r370;
	setp.gt.u32 	%p146, %r747, 7;
	mov.b32 	%r913, 0;
	@%p146 bra 	$L__BB0_149;
	shl.b32 	%r748, %r369, 3;
	add.s32 	%r749, %r748, %r370;
	mul.wide.u32 	%rd145, %r749, 4;
	add.s64 	%rd146, %rd1, %rd145;
	ld.local.u32 	%r750, [%rd146];
	setp.eq.s32 	%p147, %r750, -1;
	selp.u32 	%r913, 1, 0, %p147;
$L__BB0_149:
	add.s32 	%r373, %r913, %r368;
	add.s32 	%r374, %r297, %r15;
	add.s32 	%r375, %r298, %r16;
	max.u32 	%r752, %r374, %r375;
	setp.gt.u32 	%p148, %r752, 7;
	mov.b32 	%r914, 0;
	@%p148 bra 	$L__BB0_151;
	shl.b32 	%r753, %r374, 3;
	add.s32 	%r754, %r753, %r375;
	mul.wide.u32 	%rd147, %r754, 4;
	add.s64 	%rd148, %rd1, %rd147;
	ld.local.u32 	%r755, [%rd148];
	setp.eq.s32 	%p149, %r755, -1;
	selp.u32 	%r914, 1, 0, %p149;
$L__BB0_151:
	add.s32 	%r378, %r914, %r373;
	add.s32 	%r379, %r343, %r15;
	add.s32 	%r380, %r344, %r16;
	max.u32 	%r757, %r379, %r380;
	setp.gt.u32 	%p150, %r757, 7;
	mov.b32 	%r915, 0;
	@%p150 bra 	$L__BB0_153;
	shl.b32 	%r758, %r379, 3;
	add.s32 	%r759, %r758, %r380;
	mul.wide.u32 	%rd149, %r759, 4;
	add.s64 	%rd150, %rd1, %rd149;
	ld.local.u32 	%r760, [%rd150];
	setp.eq.s32 	%p151, %r760, -1;
	selp.u32 	%r915, 1, 0, %p151;
$L__BB0_153:
	add.s32 	%r761, %r915, %r378;
	setp.lt.u32 	%p152, %r761, %r852;
	selp.b32 	%r850, %r343, %r850, %p152;
	selp.b32 	%r851, %r344, %r851, %p152;
$L__BB0_154:
	setp.eq.s32 	%p153, %r850, -1;
	@%p153 bra 	$L__BB0_157;
	shl.b32 	%r762, %r850, 3;
	add.s32 	%r763, %r762, %r851;
	mul.wide.s32 	%rd151, %r763, 4;
	add.s64 	%rd152, %rd1, %rd151;
	st.local.u32 	[%rd152], %r830;
	add.s32 	%r830, %r830, 1;
	setp.ne.s32 	%p154, %r830, 64;
	mov.u32 	%r828, %r850;
	mov.u32 	%r829, %r851;
	@%p154 bra 	$L__BB0_2;
	ld.param.u64 	%rd156, [_Z18knight_tour_kernelPiPb_param_1];
	ld.param.u64 	%rd155, [_Z18knight_tour_kernelPiPb_param_0];
	cvta.to.global.u64 	%rd153, %rd155;
	cvta.to.global.u64 	%rd154, %rd156;
	mov.b16 	%rs1, 1;
	st.global.u8 	[%rd154], %rs1;
	ld.local.v4.u32 	{%r764, %r765, %r766, %r767}, [%rd1];
	st.global.u32 	[%rd153], %r764;
	st.global.u32 	[%rd153+4], %r765;
	st.global.u32 	[%rd153+8], %r766;
	st.global.u32 	[%rd153+12], %r767;
	ld.local.v4.u32 	{%r768, %r769, %r770, %r771}, [%rd1+16];
	st.global.u32 	[%rd153+16], %r768;
	st.global.u32 	[%rd153+20], %r769;
	st.global.u32 	[%rd153+24], %r770;
	st.global.u32 	[%rd153+28], %r771;
	ld.local.v4.u32 	{%r772, %r773, %r774, %r775}, [%rd1+32];
	st.global.u32 	[%rd153+32], %r772;
	st.global.u32 	[%rd153+36], %r773;
	st.global.u32 	[%rd153+40], %r774;
	st.global.u32 	[%rd153+44], %r775;
	ld.local.v4.u32 	{%r776, %r777, %r778, %r779}, [%rd1+48];
	st.global.u32 	[%rd153+48], %r776;
	st.global.u32 	[%rd153+52], %r777;
	st.global.u32 	[%rd153+56], %r778;
	st.global.u32 	[%rd153+60], %r779;
	ld.local.v4.u32 	{%r780, %r781, %r782, %r783}, [%rd1+64];
	st.global.u32 	[%rd153+64], %r780;
	st.global.u32 	[%rd153+68], %r781;
	st.global.u32 	[%rd153+72], %r782;
	st.global.u32 	[%rd153+76], %r783;
	ld.local.v4.u32 	{%r784, %r785, %r786, %r787}, [%rd1+80];
	st.global.u32 	[%rd153+80], %r784;
	st.global.u32 	[%rd153+84], %r785;
	st.global.u32 	[%rd153+88], %r786;
	st.global.u32 	[%rd153+92], %r787;
	ld.local.v4.u32 	{%r788, %r789, %r790, %r791}, [%rd1+96];
	st.global.u32 	[%rd153+96], %r788;
	st.global.u32 	[%rd153+100], %r789;
	st.global.u32 	[%rd153+104], %r790;
	st.global.u32 	[%rd153+108], %r791;
	ld.local.v4.u32 	{%r792, %r793, %r794, %r795}, [%rd1+112];
	st.global.u32 	[%rd153+112], %r792;
	st.global.u32 	[%rd153+116], %r793;
	st.global.u32 	[%rd153+120], %r794;
	st.global.u32 	[%rd153+124], %r795;
	ld.local.v4.u32 	{%r796, %r797, %r798, %r799}, [%rd1+128];
	st.global.u32 	[%rd153+128], %r796;
	st.global.u32 	[%rd153+132], %r797;
	st.global.u32 	[%rd153+136], %r798;
	st.global.u32 	[%rd153+140], %r799;
	ld.local.v4.u32 	{%r800, %r801, %r802, %r803}, [%rd1+144];
	st.global.u32 	[%rd153+144], %r800;
	st.global.u32 	[%rd153+148], %r801;
	st.global.u32 	[%rd153+152], %r802;
	st.global.u32 	[%rd153+156], %r803;
	ld.local.v4.u32 	{%r804, %r805, %r806, %r807}, [%rd1+160];
	st.global.u32 	[%rd153+160], %r804;
	st.global.u32 	[%rd153+164], %r805;
	st.global.u32 	[%rd153+168], %r806;
	st.global.u32 	[%rd153+172], %r807;
	ld.local.v4.u32 	{%r808, %r809, %r810, %r811}, [%rd1+176];
	st.global.u32 	[%rd153+176], %r808;
	st.global.u32 	[%rd153+180], %r809;
	st.global.u32 	[%rd153+184], %r810;
	st.global.u32 	[%rd153+188], %r811;
	ld.local.v4.u32 	{%r812, %r813, %r814, %r815}, [%rd1+192];
	st.global.u32 	[%rd153+192], %r812;
	st.global.u32 	[%rd153+196], %r813;
	st.global.u32 	[%rd153+200], %r814;
	st.global.u32 	[%rd153+204], %r815;
	ld.local.v4.u32 	{%r816, %r817, %r818, %r819}, [%rd1+208];
	st.global.u32 	[%rd153+208], %r816;
	st.global.u32 	[%rd153+212], %r817;
	st.global.u32 	[%rd153+216], %r818;
	st.global.u32 	[%rd153+220], %r819;
	ld.local.v4.u32 	{%r820, %r821, %r822, %r823}, [%rd1+224];
	st.global.u32 	[%rd153+224], %r820;
	st.global.u32 	[%rd153+228], %r821;
	st.global.u32 	[%rd153+232], %r822;
	st.global.u32 	[%rd153+236], %r823;
	ld.local.v4.u32 	{%r824, %r825, %r826, %r827}, [%rd1+240];
	st.global.u32 	[%rd153+240], %r824;
	st.global.u32 	[%rd153+244], %r825;
	st.global.u32 	[%rd153+248], %r826;
	st.global.u32 	[%rd153+252], %r827;
$L__BB0_157:
	ret;

}


// ===== COMPILED SASS (sm_100) =====

	.target	sm_100

	.elftype	@"ET_EXEC"


//--------------------- .note.nv.tkinfo           --------------------------
	.section	.note.nv.tkinfo,"",@"SHT_NOTE"
	.sectionflags	@"SHF_NOTE_NV_TKINFO"
	.tkinfo
        /*0018*/ 	.word	0x00000002
        /*0030*/ 	.string	""
        /*0030*/ 	.string	"ptxas"
        /*0030*/ 	.string	"Cuda compilation tools, release 13.0, V13.0.88"
        /*0030*/ 	.string	"Build cuda_13.0.r13.0/compiler.36424714_0"
        /*0030*/ 	.string	"-arch sm_100 -m 64 "



//--------------------- .note.nv.cuinfo           --------------------------
	.section	.note.nv.cuinfo,"",@"SHT_NOTE"
	.sectionflags	@"SHF_NOTE_NV_CUINFO"
        /*0018*/ 	.short	0x0002
        /*001a*/ 	.short	0x0064
        /*001c*/ 	.short	0x0082
	.zero		2


//--------------------- .nv.info                  --------------------------
	.section	.nv.info,"",@"SHT_CUDA_INFO"
	.align	4


	//----- nvinfo : EIATTR_REGCOUNT
	.align		4
        /*0000*/ 	.byte	0x04, 0x2f
        /*0002*/ 	.short	(.L_3 - .L_2)
	.align		4
.L_2:
        /*0004*/ 	.word	index@(_Z18knight_tour_kernelPiPb)
        /*0008*/ 	.word	0x00000020


	//----- nvinfo : EIATTR_FRAME_SIZE
	.align		4
.L_3:
        /*000c*/ 	.byte	0x04, 0x11
        /*000e*/ 	.short	(.L_5 - .L_4)
	.align		4
.L_4:
        /*0010*/ 	.word	index@(_Z18knight_tour_kernelPiPb)
        /*0014*/ 	.word	0x00000100


	//----- nvinfo : EIATTR_MIN_STACK_SIZE
	.align		4
.L_5:
        /*0018*/ 	.byte	0x04, 0x12
        /*001a*/ 	.short	(.L_7 - .L_6)
	.align		4
.L_6:
        /*001c*/ 	.word	index@(_Z18knight_tour_kernelPiPb)
        /*0020*/ 	.word	0x00000100
.L_7:


//--------------------- .nv.compat                --------------------------
	.section	.nv.compat,"",@"SHT_CUDA_COMPAT_INFO"
	.align	4
        /*0000*/ 	.byte	0x02, 0x09, 0x00, 0x00, 0x02, 0x02, 0x01, 0x00, 0x02, 0x05, 0x05, 0x00, 0x03, 0x07, 0x01, 0x01
        /*0010*/ 	.byte	0x02, 0x03, 0x00, 0x00, 0x02, 0x06, 0x01, 0x00, 0x04, 0x0b, 0x08, 0x00, 0x09, 0x00, 0x00, 0x00
        /*0020*/ 	.byte	0x00, 0x00, 0x00, 0x00


//--------------------- .nv.info._Z18knight_tour_kernelPiPb --------------------------
	.section	.nv.info._Z18knight_tour_kernelPiPb,"",@"SHT_CUDA_INFO"
	.sectionflags	@""
	.align	4


	//----- nvinfo : EIATTR_CUDA_API_VERSION
	.align		4
        /*0000*/ 	.byte	0x04, 0x37
        /*0002*/ 	.short	(.L_9 - .L_8)
.L_8:
        /*0004*/ 	.word	0x00000082


	//----- nvinfo : EIATTR_KPARAM_INFO
	.align		4
.L_9:
        /*0008*/ 	.byte	0x04, 0x17
        /*000a*/ 	.short	(.L_11 - .L_10)
.L_10:
        /*000c*/ 	.word	0x00000000
        /*0010*/ 	.short	0x0001
        /*0012*/ 	.short	0x0008
        /*0014*/ 	.byte	0x00, 0xf5, 0x21, 0x00


	//----- nvinfo : EIATTR_KPARAM_INFO
	.align		4
.L_11:
        /*0018*/ 	.byte	0x04, 0x17
        /*001a*/ 	.short	(.L_13 - .L_12)
.L_12:
        /*001c*/ 	.word	0x00000000
        /*0020*/ 	.short	0x0000
        /*0022*/ 	.short	0x0000
        /*0024*/ 	.byte	0x00, 0xf5, 0x21, 0x00


	//----- nvinfo : EIATTR_SPARSE_MMA_MASK
	.align		4
.L_13:
        /*0028*/ 	.byte	0x03, 0x50
        /*002a*/ 	.short	0x0000


	//----- nvinfo : EIATTR_MAXREG_COUNT
	.align		4
        /*002c*/ 	.byte	0x03, 0x1b
        /*002e*/ 	.short	0x00ff


	//----- nvinfo : EIATTR_MERCURY_ISA_VERSION
	.align		4
        /*0030*/ 	.byte	0x03, 0x5f
        /*0032*/ 	.short	0x0101


	//----- nvinfo : EIATTR_VRC_CTA_INIT_COUNT
	.align		4
        /*0034*/ 	.byte	0x02, 0x4a
	.zero		1
	.zero		1


	//----- nvinfo : EIATTR_EXIT_INSTR_OFFSETS
	.align		4
        /*0038*/ 	.byte	0x04, 0x1c
        /*003a*/ 	.short	(.L_15 - .L_14)


	//   ....[0]....
.L_14:
        /*003c*/ 	.word	0x00000070


	//   ....[1]....
        /*0040*/ 	.word	0x000034c0


	//   ....[2]....
        /*0044*/ 	.word	0x00003a90


	//----- nvinfo : EIATTR_CRS_STACK_SIZE
	.align		4
.L_15:
        /*0048*/ 	.byte	0x04, 0x1e
        /*004a*/ 	.short	(.L_17 - .L_16)
.L_16:
        /*004c*/ 	.word	0x00000000


	//----- nvinfo : EIATTR_CBANK_PARAM_SIZE
	.align		4
.L_17:
        /*0050*/ 	.byte	0x03, 0x19
        /*0052*/ 	.short	0x0010


	//----- nvinfo : EIATTR_PARAM_CBANK
	.align		4
        /*0054*/ 	.byte	0x04, 0x0a
        /*0056*/ 	.short	(.L_19 - .L_18)
	.align		4
.L_18:
        /*0058*/ 	.word	index@(.nv.constant0._Z18knight_tour_kernelPiPb)
        /*005c*/ 	.short	0x0380
        /*005e*/ 	.short	0x0010


	//----- nvinfo : EIATTR_SW_WAR
	.align		4
.L_19:
        /*0060*/ 	.byte	0x04, 0x36
        /*0062*/ 	.short	(.L_21 - .L_20)
.L_20:
        /*0064*/ 	.word	0x00000008
.L_21:


//--------------------- .nv.callgraph             --------------------------
	.section	.nv.callgraph,"",@"SHT_CUDA_CALLGRAPH"
	.align	4
	.sectionentsize	8
	.align		4
        /*0000*/ 	.word	0x00000000
	.align		4
        /*0004*/ 	.word	0xffffffff
	.align		4
        /*0008*/ 	.word	0x00000000
	.align		4
        /*000c*/ 	.word	0xfffffffe
	.align		4
        /*0010*/ 	.word	0x00000000
	.align		4
        /*0014*/ 	.word	0xfffffffd
	.align		4
        /*0018*/ 	.word	0x00000000
	.align		4
        /*001c*/ 	.word	0xfffffffc


//--------------------- .nv.constant3             --------------------------
	.section	.nv.constant3,"a",@progbits
	.align	4
.nv.constant3:
	.type		d_xmoves,@object
	.size		d_xmoves,(d_ymoves - d_xmoves)
d_xmoves:
	.zero		32
	.type		d_ymoves,@object
	.size		d_ymoves,(.L_1 - d_ymoves)
d_ymoves:
	.zero		32
.L_1:


//--------------------- .text._Z18knight_tour_kernelPiPb --------------------------
	.section	.text._Z18knight_tour_kernelPiPb,"ax",@progbits
	.align	128
        .global         _Z18knight_tour_kernelPiPb
        .type           _Z18knight_tour_kernelPiPb,@function
        .size           _Z18knight_tour_kernelPiPb,(.L_x_18 - _Z18knight_tour_kernelPiPb)
        .other          _Z18knight_tour_kernelPiPb,@"STO_CUDA_ENTRY STV_DEFAULT"
_Z18knight_tour_kernelPiPb:
.text._Z18knight_tour_kernelPiPb:
[----:B------:R-:W0:Y:S01]  /*0000*/  LDC R1, c[0x0][0x37c] ;  /* 0x0000df00ff017b82 */ /* 0x000e220000000800 */
[----:B------:R-:W1:Y:S07]  /*0010*/  S2R R0, SR_TID.X ;  /* 0x0000000000007919 */ /* 0x000e6e0000002100 */
[----:B------:R-:W1:Y:S01]  /*0020*/  S2UR UR4, SR_CTAID.X ;  /* 0x00000000000479c3 */ /* 0x000e620000002500 */
[----:B0-----:R-:W-:-:S07]  /*0030*/  VIADD R1, R1, 0xffffff00 ;  /* 0xffffff0001017836 */ /* 0x001fce0000000000 */
[----:B------:R-:W1:Y:S02]  /*0040*/  LDC R5, c[0x0][0x360] ;  /* 0x0000d800ff057b82 */ /* 0x000e640000000800 */
[----:B-1----:R-:W-:-:S05]  /*0050*/  IMAD R5, R5, UR4, R0 ;  /* 0x0000000405057c24 */ /* 0x002fca000f8e0200 */
[----:B------:R-:W-:-:S13]  /*0060*/  ISETP.GT.AND P0, PT, R5, 0x3f, PT ;  /* 0x0000003f0500780c */ /* 0x000fda0003f04270 */
[----:B------:R-:W-:Y:S05]  /*0070*/  @P0 EXIT ;  /* 0x000000000000094d */ /* 0x000fea0003800000 */
[----:B------:R-:W-:Y:S01]  /*0080*/  IMAD.MOV.U32 R8, RZ, RZ, -0x1 ;  /* 0xffffffffff087424 */ /* 0x000fe200078e00ff */
[----:B------:R-:W-:Y:S01]  /*0090*/  SHF.R.S32.HI R0, RZ, 0x1f, R5 ;  /* 0x0000001fff007819 */ /* 0x000fe20000011405 */
[----:B------:R-:W-:Y:S01]  /*00a0*/  IMAD.MOV.U32 R9, RZ, RZ, -0x1 ;  /* 0xffffffffff097424 */ /* 0x000fe200078e00ff */
[----:B------:R-:W0:Y:S01]  /*00b0*/  LDCU.64 UR4, c[0x0][0x358] ;  /* 0x00006b00ff0477ac */ /* 0x000e220008000a00 */
[----:B------:R-:W-:Y:S01]  /*00c0*/  IMAD.MOV.U32 R10, RZ, RZ, -0x1 ;  /* 0xffffffffff0a7424 */ /* 0x000fe200078e00ff */
[----:B------:R-:W-:Y:S01]  /*00d0*/  LEA.HI R3, R0, R5, RZ, 0x3 ;  /* 0x0000000500037211 */ /* 0x000fe200078f18ff */
[----:B------:R-:W-:Y:S01]  /*00e0*/  IMAD.MOV.U32 R11, RZ, RZ, -0x1 ;  /* 0xffffffffff0b7424 */ /* 0x000fe200078e00ff */
[----:B------:R-:W1:Y:S01]  /*00f0*/  LDCU UR20, c[0x3][0x1c] ;  /* 0x00c00380ff1477ac */ /* 0x000e620008000800 */
[----:B------:R-:W-:Y:S01]  /*0100*/  IMAD R4, R5, 0x4, R1 ;  /* 0x0000000405047824 */ /* 0x000fe200078e0201 */
[----:B------:R-:W-:Y:S01]  /*0110*/  LOP3.LUT R2, R3, 0xfffffff8, RZ, 0xc0, !PT ;  /* 0xfffffff803027812 */ /* 0x000fe200078ec0ff */
[----:B------:R-:W-:Y:S01]  /*0120*/  IMAD.MOV.U32 R0, RZ, RZ, 0x1 ;  /* 0x00000001ff007424 */ /* 0x000fe200078e00ff */
[----:B------:R2:W-:Y:S01]  /*0130*/  STL.128 [R1], R8 ;  /* 0x0000000801007387 */ /* 0x0005e20000100c00 */
[----:B------:R-:W-:Y:S01]  /*0140*/  SHF.R.S32.HI R3, RZ, 0x3, R3 ;  /* 0x00000003ff037819 */ /* 0x000fe20000011403 */
[----:B------:R-:W3:Y:S01]  /*0150*/  LDCU UR21, c[0x3][0x3c] ;  /* 0x00c00780ff1577ac */ /* 0x000ee20008000800 */
[----:B------:R-:W-:Y:S01]  /*0160*/  IMAD.IADD R2, R5, 0x1, -R2 ;  /* 0x0000000105027824 */ /* 0x000fe200078e0a02 */
[----:B------:R2:W-:Y:S01]  /*0170*/  STL.128 [R1+0x10], R8 ;  /* 0x0000100801007387 */ /* 0x0005e20000100c00 */
[----:B------:R-:W4:Y:S03]  /*0180*/  LDCU UR18, c[0x3][0x18] ;  /* 0x00c00300ff1277ac */ /* 0x000f260008000800 */
[----:B------:R2:W-:Y:S01]  /*0190*/  STL.128 [R1+0x20], R8 ;  /* 0x0000200801007387 */ /* 0x0005e20000100c00 */
[----:B------:R-:W0:Y:S03]  /*01a0*/  LDCU UR19, c[0x3][0x38] ;  /* 0x00c00700ff1377ac */ /* 0x000e260008000800 */
        /* <DEDUP_REMOVED lines=24> */
[----:B------:R2:W-:Y:S04]  /*0330*/  STL.128 [R1+0xf0], R8 ;  /* 0x0000f00801007387 */ /* 0x0005e80000100c00 */
[----:B-1-34-:R2:W-:Y:S02]  /*0340*/  STL [R4], RZ ;  /* 0x000000ff04007387 */ /* 0x01a5e40000100800 */
.L_x_16:
[C---:B0-2---:R-:W-:Y:S01]  /*0350*/  VIADD R10, R3.reuse, UR6 ;  /* 0x00000006030a7c36 */ /* 0x045fe20008000000 */
[----:B------:R-:W-:Y:S01]  /*0360*/  BSSY.RECONVERGENT B0, `(.L_x_0) ;  /* 0x0000070000007945 */ /* 0x000fe20003800200 */
[C---:B------:R-:W-:Y:S02]  /*0370*/  VIADD R11, R2.reuse, UR7 ;  /* 0x00000007020b7c36 */ /* 0x040fe40008000000 */
[C---:B------:R-:W-:Y:S02]  /*0380*/  VIADD R12, R3.reuse, UR8 ;  /* 0x00000008030c7c36 */ /* 0x040fe40008000000 */
[----:B------:R-:W-:Y:S01]  /*0390*/  VIADD R13, R2, UR9 ;  /* 0x00000009020d7c36 */ /* 0x000fe20008000000 */
[----:B------:R-:W-:Y:S01]  /*03a0*/  VIMNMX.U32 R4, PT, PT, R10, R11, !PT ;  /* 0x0000000b0a047248 */ /* 0x000fe20007fe0000 */
[C---:B------:R-:W-:Y:S02]  /*03b0*/  VIADD R9, R3.reuse, UR10 ;  /* 0x0000000a03097c36 */ /* 0x040fe40008000000 */
[----:B------:R-:W-:Y:S01]  /*03c0*/  VIADD R8, R2, UR11 ;  /* 0x0000000b02087c36 */ /* 0x000fe20008000000 */
[----:B------:R-:W-:Y:S01]  /*03d0*/  ISETP.GT.U32.AND P4, PT, R4, 0x7, PT ;  /* 0x000000070400780c */ /* 0x000fe20003f84070 */
[----:B------:R-:W-:Y:S01]  /*03e0*/  VIADD R7, R3, UR12 ;  /* 0x0000000c03077c36 */ /* 0x000fe20008000000 */
[----:B------:R-:W-:Y:S01]  /*03f0*/  VIMNMX.U32 R14, PT, PT, R12, R13, !PT ;  /* 0x0000000d0c0e7248 */ /* 0x000fe20007fe0000 */
[----:B------:R-:W-:Y:S01]  /*0400*/  VIADD R4, R2, UR13 ;  /* 0x0000000d02047c36 */ /* 0x000fe20008000000 */
[----:B------:R-:W-:Y:S01]  /*0410*/  VIMNMX.U32 R15, PT, PT, R9, R8, !PT ;  /* 0x00000008090f7248 */ /* 0x000fe20007fe0000 */
[----:B------:R-:W-:Y:S01]  /*0420*/  VIADD R5, R3, UR14 ;  /* 0x0000000e03057c36 */ /* 0x000fe20008000000 */
[----:B------:R-:W-:Y:S01]  /*0430*/  ISETP.GT.U32.AND P3, PT, R14, 0x7, PT ;  /* 0x000000070e00780c */ /* 0x000fe20003f64070 */
[----:B------:R-:W-:Y:S01]  /*0440*/  VIADD R6, R2, UR15 ;  /* 0x0000000f02067c36 */ /* 0x000fe20008000000 */
[----:B------:R-:W-:Y:S01]  /*0450*/  VIMNMX.U32 R16, PT, PT, R7, R4, !PT ;  /* 0x0000000407107248 */ /* 0x000fe20007fe0000 */
[----:B------:R-:W-:Y:S01]  /*0460*/  IMAD.MOV.U32 R14, RZ, RZ, -0x1 ;  /* 0xffffffffff0e7424 */ /* 0x000fe200078e00ff */
[----:B------:R-:W-:Y:S01]  /*0470*/  ISETP.GT.U32.AND P2, PT, R15, 0x7, PT ;  /* 0x000000070f00780c */ /* 0x000fe20003f44070 */
[----:B------:R-:W-:Y:S01]  /*0480*/  IMAD.MOV.U32 R15, RZ, RZ, -0x1 ;  /* 0xffffffffff0f7424 */ /* 0x000fe200078e00ff */
[----:B------:R-:W-:-:S02]  /*0490*/  VIMNMX.U32 R17, PT, PT, R5, R6, !PT ;  /* 0x0000000605117248 */ /* 0x000fc40007fe0000 */
[----:B------:R-:W-:Y:S01]  /*04a0*/  ISETP.GT.U32.AND P0, PT, R16, 0x7, PT ;  /* 0x000000071000780c */ /* 0x000fe20003f04070 */
[----:B------:R-:W-:Y:S01]  /*04b0*/  IMAD.MOV.U32 R16, RZ, RZ, 0x9 ;  /* 0x00000009ff107424 */ /* 0x000fe200078e00ff */
[----:B------:R-:W-:Y:S01]  /*04c0*/  ISETP.GT.U32.AND P1, PT, R17, 0x7, PT ;  /* 0x000000071100780c */ /* 0x000fe20003f24070 */
[----:B------:R-:W-:-:S12]  /*04d0*/  @P4 BRA `(.L_x_1) ;  /* 0x0000000400604947 */ /* 0x000fd80003800000 */
[----:B------:R-:W-:-:S04]  /*04e0*/  IMAD R18, R10, 0x8, R11 ;  /* 0x000000080a127824 */ /* 0x000fc800078e020b */
[----:B------:R-:W-:-:S06]  /*04f0*/  IMAD R18, R18, 0x4, R1 ;  /* 0x0000000412127824 */ /* 0x000fcc00078e0201 */
[----:B------:R-:W2:Y:S02]  /*0500*/  LDL R18, [R18] ;  /* 0x0000000012127983 */ /* 0x000ea40000100800 */
[----:B--2---:R-:W-:-:S13]  /*0510*/  ISETP.NE.AND P4, PT, R18, -0x1, PT ;  /* 0xffffffff1200780c */ /* 0x004fda0003f85270 */
[----:B------:R-:W-:Y:S05]  /*0520*/  @P4 BRA `(.L_x_1) ;  /* 0x00000004004c4947 */ /* 0x000fea0003800000 */
[----:B------:R-:W-:Y:S02]  /*0530*/  VIADD R14, R10, UR6 ;  /* 0x000000060a0e7c36 */ /* 0x000fe40008000000 */
[C---:B------:R-:W-:Y:S02]  /*0540*/  VIADD R15, R11.reuse, UR7 ;  /* 0x000000070b0f7c36 */ /* 0x040fe40008000000 */
[----:B------:R-:W-:-:S03]  /*0550*/  VIADD R17, R11, UR9 ;  /* 0x000000090b117c36 */ /* 0x000fc60008000000 */
[----:B------:R-:W-:-:S04]  /*0560*/  VIMNMX.U32 R16, PT, PT, R14, R15, !PT ;  /* 0x0000000f0e107248 */ /* 0x000fc80007fe0000 */
[----:B------:R-:W-:Y:S01]  /*0570*/  ISETP.GT.U32.AND P5, PT, R16, 0x7, PT ;  /* 0x000000071000780c */ /* 0x000fe20003fa4070 */
[----:B------:R-:W-:-:S05]  /*0580*/  VIADD R16, R10, UR8 ;  /* 0x000000080a107c36 */ /* 0x000fca0008000000 */
[----:B------:R-:W-:-:S04]  /*0590*/  VIMNMX.U32 R18, PT, PT, R16, R17, !PT ;  /* 0x0000001110127248 */ /* 0x000fc80007fe0000 */
[----:B------:R-:W-:-:S03]  /*05a0*/  ISETP.GT.U32.AND P4, PT, R18, 0x7, PT ;  /* 0x000000071200780c */ /* 0x000fc60003f84070 */
[----:B------:R-:W-:-:S04]  /*05b0*/  @!P5 IMAD R14, R14, 0x8, R15 ;  /* 0x000000080e0ed824 */ /* 0x000fc800078e020f */
[----:B------:R-:W-:-:S06]  /*05c0*/  @!P5 IMAD R15, R14, 0x4, R1 ;  /* 0x000000040e0fd824 */ /* 0x000fcc00078e0201 */
[----:B------:R-:W-:Y:S01]  /*05d0*/  @!P4 IMAD R14, R16, 0x8, R17 ;  /* 0x00000008100ec824 */ /* 0x000fe200078e0211 */
[----:B------:R-:W2:Y:S03]  /*05e0*/  @!P5 LDL R15, [R15] ;  /* 0x000000000f0fd983 */ /* 0x000ea60000100800 */
[----:B------:R-:W-:-:S06]  /*05f0*/  @!P4 IMAD R16, R14, 0x4, R1 ;  /* 0x000000040e10c824 */ /* 0x000fcc00078e0201 */
[----:B------:R-:W3:Y:S01]  /*0600*/  @!P4 LDL R16, [R16] ;  /* 0x000000001010c983 */ /* 0x000ee20000100800 */
[C---:B------:R-:W-:Y:S02]  /*0610*/  VIADD R18, R10.reuse, UR10 ;  /* 0x0000000a0a127c36 */ /* 0x040fe40008000000 */
[C---:B------:R-:W-:Y:S02]  /*0620*/  VIADD R19, R11.reuse, UR11 ;  /* 0x0000000b0b137c36 */ /* 0x040fe40008000000 */
[----:B------:R-:W-:Y:S02]  /*0630*/  VIADD R20, R10, UR12 ;  /* 0x0000000c0a147c36 */ /* 0x000fe40008000000 */
[----:B------:R-:W-:Y:S01]  /*0640*/  VIADD R21, R11, UR13 ;  /* 0x0000000d0b157c36 */ /* 0x000fe20008000000 */
[----:B------:R-:W-:Y:S02]  /*0650*/  VIMNMX.U32 R17, PT, PT, R18, R19, !PT ;  /* 0x0000001312117248 */ /* 0x000fe40007fe0000 */
[----:B--2---:R-:W-:-:S02]  /*0660*/  @!P5 ISETP.NE.AND P6, PT, R15, -0x1, PT ;  /* 0xffffffff0f00d80c */ /* 0x004fc40003fc5270 */
[----:B------:R-:W-:Y:S02]  /*0670*/  CS2R R14, SRZ ;  /* 0x00000000000e7805 */ /* 0x000fe4000001ff00 */
[----:B------:R-:W-:Y:S02]  /*0680*/  @!P5 SEL R14, RZ, 0x1, P6 ;  /* 0x00000001ff0ed807 */ /* 0x000fe40003000000 */
[----:B------:R-:W-:Y:S02]  /*0690*/  ISETP.GT.U32.AND P5, PT, R17, 0x7, PT ;  /* 0x000000071100780c */ /* 0x000fe40003fa4070 */
[----:B---3--:R-:W-:Y:S02]  /*06a0*/  @!P4 ISETP.NE.AND P6, PT, R16, -0x1, PT ;  /* 0xffffffff1000c80c */ /* 0x008fe40003fc5270 */
[----:B------:R-:W-:Y:S02]  /*06b0*/  VIMNMX.U32 R16, PT, PT, R20, R21, !PT ;  /* 0x0000001514107248 */ /* 0x000fe40007fe0000 */
[----:B------:R-:W-:-:S02]  /*06c0*/  @!P4 SEL R15, RZ, 0x1, P6 ;  /* 0x00000001ff0fc807 */ /* 0x000fc40003000000 */
[----:B------:R-:W-:-:S05]  /*06d0*/  ISETP.GT.U32.AND P4, PT, R16, 0x7, PT ;  /* 0x000000071000780c */ /* 0x000fca0003f84070 */
[----:B------:R-:W-:-:S04]  /*06e0*/  @!P5 IMAD R16, R18, 0x8, R19 ;  /* 0x000000081210d824 */ /* 0x000fc800078e0213 */
[----:B------:R-:W-:-:S04]  /*06f0*/  @!P5 IMAD R17, R16, 0x4, R1 ;  /* 0x000000041011d824 */ /* 0x000fc800078e0201 */
[----:B------:R-:W-:Y:S02]  /*0700*/  @!P4 IMAD R16, R20, 0x8, R21 ;  /* 0x000000081410c824 */ /* 0x000fe400078e0215 */
[----:B------:R-:W2:Y:S02]  /*0710*/  @!P5 LDL R17, [R17] ;  /* 0x000000001111d983 */ /* 0x000ea40000100800 */
        /* <DEDUP_REMOVED lines=34> */
[----:B------:R-:W-:-:S05]  /*0940*/  @!P5 LEA R20, R22, R23, 0x3 ;  /* 0x000000171614d211 */ /* 0x000fca00078e18ff */
[----:B------:R-:W-:-:S03]  /*0950*/  @!P5 IMAD R21, R20, 0x4, R1 ;  /* 0x000000041415d824 */ /* 0x000fc600078e0201 */
[----:B------:R-:W-:-:S03]  /*0960*/  @!P4 IMAD R20, R24, 0x8, R25 ;  /* 0x000000081814c824 */ /* 0x000fc600078e0219 */
[----:B------:R-:W2:Y:S01]  /*0970*/  @!P5 LDL R21, [R21] ;  /* 0x000000001515d983 */ /* 0x000ea20000100800 */
[----:B------:R-:W-:-:S06]  /*0980*/  @!P4 IMAD R22, R20, 0x4, R1 ;  /* 0x000000041416c824 */ /* 0x000fcc00078e0201 */
[----:B------:R-:W3:Y:S01]  /*0990*/  @!P4 LDL R22, [R22] ;  /* 0x000000001616c983 */ /* 0x000ee20000100800 */
[----:B------:R-:W-:Y:S01]  /*09a0*/  IADD3 R14, PT, PT, R16, R15, R14 ;  /* 0x0000000f100e7210 */ /* 0x000fe20007ffe00e */
[----:B------:R-:W-:Y:S02]  /*09b0*/  IMAD.MOV.U32 R20, RZ, RZ, RZ ;  /* 0x000000ffff147224 */ /* 0x000fe400078e00ff */
[----:B------:R-:W-:Y:S01]  /*09c0*/  IMAD.MOV.U32 R16, RZ, RZ, RZ ;  /* 0x000000ffff107224 */ /* 0x000fe200078e00ff */
[----:B------:R-:W-:Y:S01]  /*09d0*/  IADD3 R14, PT, PT, R18, R17, R14 ;  /* 0x00000011120e7210 */ /* 0x000fe20007ffe00e */
[----:B------:R-:W-:Y:S01]  /*09e0*/  IMAD.MOV.U32 R15, RZ, RZ, R11 ;  /* 0x000000ffff0f7224 */ /* 0x000fe200078e000b */
[----:B--2---:R-:W-:-:S04]  /*09f0*/  @!P5 ISETP.NE.AND P6, PT, R21, -0x1, PT ;  /* 0xffffffff1500d80c */ /* 0x004fc80003fc5270 */
[----:B------:R-:W-:Y:S02]  /*0a00*/  @!P5 SEL R20, RZ, 0x1, P6 ;  /* 0x00000001ff14d807 */ /* 0x000fe40003000000 */
[----:B---3--:R-:W-:Y:S02]  /*0a10*/  @!P4 ISETP.NE.AND P5, PT, R22, -0x1, PT ;  /* 0xffffffff1600c80c */ /* 0x008fe40003fa5270 */
[----:B------:R-:W-:Y:S01]  /*0a20*/  IADD3 R19, PT, PT, R20, R19, R14 ;  /* 0x0000001314137210 */ /* 0x000fe20007ffe00e */
[----:B------:R-:W-:Y:S01]  /*0a30*/  IMAD.MOV.U32 R14, RZ, RZ, R10 ;  /* 0x000000ffff0e7224 */ /* 0x000fe200078e000a */
[----:B------:R-:W-:-:S05]  /*0a40*/  @!P4 SEL R16, RZ, 0x1, P5 ;  /* 0x00000001ff10c807 */ /* 0x000fca0002800000 */
[----:B------:R-:W-:-:S07]  /*0a50*/  IMAD.IADD R16, R19, 0x1, R16 ;  /* 0x0000000113107824 */ /* 0x000fce00078e0210 */
.L_x_1:
[----:B------:R-:W-:Y:S05]  /*0a60*/  BSYNC.RECONVERGENT B0 ;  /* 0x0000000000007941 */ /* 0x000fea0003800200 */
.L_x_0:
[----:B------:R-:W-:Y:S04]  /*0a70*/  BSSY.RECONVERGENT B0, `(.L_x_2) ;  /* 0x000005f000007945 */ /* 0x000fe80003800200 */
[----:B------:R-:W-:Y:S05]  /*0a80*/  @P3 BRA `(.L_x_3) ;  /* 0x0000000400743947 */ /* 0x000fea0003800000 */
[----:B------:R-:W-:-:S04]  /*0a90*/  IMAD R18, R12, 0x8, R13 ;  /* 0x000000080c127824 */ /* 0x000fc800078e020d */
[----:B------:R-:W-:-:S06]  /*0aa0*/  IMAD R18, R18, 0x4, R1 ;  /* 0x0000000412127824 */ /* 0x000fcc00078e0201 */
[----:B------:R-:W2:Y:S02]  /*0ab0*/  LDL R18, [R18] ;  /* 0x0000000012127983 */ /* 0x000ea40000100800 */
[----:B--2---:R-:W-:-:S13]  /*0ac0*/  ISETP.NE.AND P3, PT, R18, -0x1, PT ;  /* 0xffffffff1200780c */ /* 0x004fda0003f65270 */
[----:B------:R-:W-:Y:S05]  /*0ad0*/  @P3 BRA `(.L_x_3) ;  /* 0x0000000400603947 */ /* 0x000fea0003800000 */
[----:B------:R-:W-:Y:S02]  /*0ae0*/  VIADD R18, R10, UR8 ;  /* 0x000000080a127c36 */ /* 0x000fe40008000000 */
[----:B------:R-:W-:Y:S02]  /*0af0*/  VIADD R19, R11, UR9 ;  /* 0x000000090b137c36 */ /* 0x000fe40008000000 */
        /* <DEDUP_REMOVED lines=15> */
[C---:B------:R-:W-:Y:S01]  /*0bf0*/  VIADD R21, R13.reuse, UR13 ;  /* 0x0000000d0d157c36 */ /* 0x040fe20008000000 */
[----:B------:R-:W-:Y:S01]  /*0c00*/  VIMNMX.U32 R17, PT, PT, R24, R23, !PT ;  /* 0x0000001718117248 */ /* 0x000fe20007fe0000 */
[----:B------:R-:W-:-:S03]  /*0c10*/  VIADD R22, R13, UR15 ;  /* 0x0000000f0d167c36 */ /* 0x000fc60008000000 */
[----:B------:R-:W-:Y:S01]  /*0c20*/  ISETP.GT.U32.AND P5, PT, R17, 0x7, PT ;  /* 0x000000071100780c */ /* 0x000fe20003fa4070 */
[----:B------:R-:W-:-:S12]  /*0c30*/  IMAD.MOV.U32 R17, RZ, RZ, RZ ;  /* 0x000000ffff117224 */ /* 0x000fd800078e00ff */
[----:B------:R-:W-:Y:S02]  /*0c40*/  @!P5 IMAD R24, R24, 0x8, R23 ;  /* 0x000000081818d824 */ /* 0x000fe400078e0217 */
[----:B------:R-:W-:Y:S02]  /*0c50*/  VIADD R23, R12, UR14 ;  /* 0x0000000e0c177c36 */ /* 0x000fe40008000000 */
[----:B------:R-:W-:Y:S01]  /*0c60*/  @!P5 IMAD R24, R24, 0x4, R1 ;  /* 0x000000041818d824 */ /* 0x000fe200078e0201 */
[----:B--2---:R-:W-:Y:S02]  /*0c70*/  @!P3 ISETP.NE.AND P6, PT, R18, -0x1, PT ;  /* 0xffffffff1200b80c */ /* 0x004fe40003fc5270 */
[----:B------:R-:W-:Y:S02]  /*0c80*/  VIMNMX.U32 R18, PT, PT, R20, R21, !PT ;  /* 0x0000001514127248 */ /* 0x000fe40007fe0000 */
[----:B------:R-:W-:Y:S02]  /*0c90*/  @!P3 SEL R17, RZ, 0x1, P6 ;  /* 0x00000001ff11b807 */ /* 0x000fe40003000000 */
[----:B------:R-:W-:Y:S01]  /*0ca0*/  ISETP.GT.U32.AND P3, PT, R18, 0x7, PT ;  /* 0x000000071200780c */ /* 0x000fe20003f64070 */
[----:B------:R-:W-:Y:S01]  /*0cb0*/  IMAD.MOV.U32 R18, RZ, RZ, RZ ;  /* 0x000000ffff127224 */ /* 0x000fe200078e00ff */
[----:B---3--:R-:W-:-:S02]  /*0cc0*/  @!P4 ISETP.NE.AND P6, PT, R19, -0x1, PT ;  /* 0xffffffff1300c80c */ /* 0x008fc40003fc5270 */
[----:B------:R-:W-:Y:S02]  /*0cd0*/  VIMNMX.U32 R19, PT, PT, R23, R22, !PT ;  /* 0x0000001617137248 */ /* 0x000fe40007fe0000 */
[----:B------:R-:W-:Y:S02]  /*0ce0*/  @!P4 SEL R18, RZ, 0x1, P6 ;  /* 0x00000001ff12c807 */ /* 0x000fe40003000000 */
[----:B------:R-:W-:Y:S02]  /*0cf0*/  ISETP.GT.U32.AND P4, PT, R19, 0x7, PT ;  /* 0x000000071300780c */ /* 0x000fe40003f84070 */
[----:B------:R0:W2:Y:S03]  /*0d00*/  @!P5 LDL R19, [R24] ;  /* 0x000000001813d983 */ /* 0x0000a60000100800 */
[----:B------:R-:W-:-:S04]  /*0d10*/  @!P3 IMAD R20, R20, 0x8, R21 ;  /* 0x000000081414b824 */ /* 0x000fc800078e0215 */
[----:B------:R-:W-:-:S04]  /*0d20*/  @!P3 IMAD R25, R20, 0x4, R1 ;  /* 0x000000041419b824 */ /* 0x000fc800078e0201 */
[----:B------:R-:W-:Y:S02]  /*0d30*/  @!P4 IMAD R22, R23, 0x8, R22 ;  /* 0x000000081716c824 */ /* 0x000fe400078e0216 */
[----:B------:R-:W3:Y:S02]  /*0d40*/  @!P3 LDL R25, [R25] ;  /* 0x000000001919b983 */ /* 0x000ee40000100800 */
[----:B------:R-:W-:-:S06]  /*0d50*/  @!P4 IMAD R22, R22, 0x4, R1 ;  /* 0x000000041616c824 */ /* 0x000fcc00078e0201 */
[----:B------:R-:W4:Y:S01]  /*0d60*/  @!P4 LDL R22, [R22] ;  /* 0x000000001616c983 */ /* 0x000f220000100800 */
[C---:B------:R-:W-:Y:S02]  /*0d70*/  VIADD R20, R12.reuse, UR16 ;  /* 0x000000100c147c36 */ /* 0x040fe40008000000 */
[----:B------:R-:W-:Y:S02]  /*0d80*/  VIADD R21, R13, UR17 ;  /* 0x000000110d157c36 */ /* 0x000fe40008000000 */
[----:B0-----:R-:W-:-:S03]  /*0d90*/  VIADD R24, R12, UR18 ;  /* 0x000000120c187c36 */ /* 0x001fc60008000000 */
[----:B------:R-:W-:Y:S02]  /*0da0*/  VIMNMX.U32 R23, PT, PT, R20, R21, !PT ;  /* 0x0000001514177248 */ /* 0x000fe40007fe0000 */
[----:B--2---:R-:W-:Y:S01]  /*0db0*/  @!P5 ISETP.NE.AND P6, PT, R19, -0x1, PT ;  /* 0xffffffff1300d80c */ /* 0x004fe20003fc5270 */
[----:B------:R-:W-:-:S03]  /*0dc0*/  IMAD.MOV.U32 R19, RZ, RZ, RZ ;  /* 0x000000ffff137224 */ /* 0x000fc600078e00ff */
[----:B------:R-:W-:Y:S02]  /*0dd0*/  @!P5 SEL R19, RZ, 0x1, P6 ;  /* 0x00000001ff13d807 */ /* 0x000fe40003000000 */
[----:B------:R-:W-:Y:S01]  /*0de0*/  ISETP.GT.U32.AND P5, PT, R23, 0x7, PT ;  /* 0x000000071700780c */ /* 0x000fe20003fa4070 */
[----:B------:R-:W-:Y:S01]  /*0df0*/  VIADD R23, R13, UR19 ;  /* 0x000000130d177c36 */ /* 0x000fe20008000000 */
[----:B------:R-:W-:Y:S01]  /*0e00*/  IADD3 R17, PT, PT, R19, R18, R17 ;  /* 0x0000001213117210 */ /* 0x000fe20007ffe011 */
[----:B------:R-:W-:Y:S01]  /*0e10*/  IMAD.MOV.U32 R18, RZ, RZ, RZ ;  /* 0x000000ffff127224 */ /* 0x000fe200078e00ff */
[----:B---3--:R-:W-:Y:S01]  /*0e20*/  @!P3 ISETP.NE.AND P6, PT, R25, -0x1, PT ;  /* 0xffffffff1900b80c */ /* 0x008fe20003fc5270 */
[----:B------:R-:W-:Y:S01]  /*0e30*/  VIADD R25, R13, UR21 ;  /* 0x000000150d197c36 */ /* 0x000fe20008000000 */
[----:B------:R-:W-:Y:S02]  /*0e40*/  VIMNMX.U32 R19, PT, PT, R24, R23, !PT ;  /* 0x0000001718137248 */ /* 0x000fe40007fe0000 */
[----:B------:R-:W-:-:S02]  /*0e50*/  @!P3 SEL R18, RZ, 0x1, P6 ;  /* 0x00000001ff12b807 */ /* 0x000fc40003000000 */
[----:B------:R-:W-:-:S03]  /*0e60*/  ISETP.GT.U32.AND P3, PT, R19, 0x7, PT ;  /* 0x000000071300780c */ /* 0x000fc60003f64070 */
[----:B------:R-:W-:Y:S01]  /*0e70*/  @!P5 IMAD R20, R20, 0x8, R21 ;  /* 0x000000081414d824 */ /* 0x000fe200078e0215 */
[----:B----4-:R-:W-:Y:S01]  /*0e80*/  @!P4 ISETP.NE.AND P6, PT, R22, -0x1, PT ;  /* 0xffffffff1600c80c */ /* 0x010fe20003fc5270 */
[----:B------:R-:W-:Y:S02]  /*0e90*/  VIADD R22, R12, UR20 ;  /* 0x000000140c167c36 */ /* 0x000fe40008000000 */
[----:B------:R-:W-:Y:S01]  /*0ea0*/  IMAD.MOV.U32 R19, RZ, RZ, RZ ;  /* 0x000000ffff137224 */ /* 0x000fe200078e00ff */
[----:B------:R-:W-:Y:S02]  /*0eb0*/  @!P4 SEL R19, RZ, 0x1, P6 ;  /* 0x00000001ff13c807 */ /* 0x000fe40003000000 */
[----:B------:R-:W-:-:S04]  /*0ec0*/  VIMNMX.U32 R21, PT, PT, R22, R25, !PT ;  /* 0x0000001916157248 */ /* 0x000fc80007fe0000 */
[----:B------:R-:W-:Y:S01]  /*0ed0*/  ISETP.GT.U32.AND P4, PT, R21, 0x7, PT ;  /* 0x000000071500780c */ /* 0x000fe20003f84070 */
[----:B------:R-:W-:Y:S02]  /*0ee0*/  @!P5 IMAD R21, R20, 0x4, R1 ;  /* 0x000000041415d824 */ /* 0x000fe400078e0201 */
[----:B------:R-:W-:-:S04]  /*0ef0*/  @!P3 IMAD R24, R24, 0x8, R23 ;  /* 0x000000081818b824 */ /* 0x000fc800078e0217 */
[--C-:B------:R-:W-:Y:S01]  /*0f00*/  @!P3 IMAD R24, R24, 0x4, R1.reuse ;  /* 0x000000041818b824 */ /* 0x100fe200078e0201 */
[----:B------:R-:W2:Y:S05]  /*0f10*/  @!P5 LDL R21, [R21] ;  /* 0x000000001515d983 */ /* 0x000eaa0000100800 */
[----:B------:R-:W-:Y:S01]  /*0f20*/  @!P4 LEA R20, R22, R25, 0x3 ;  /* 0x000000191614c211 */ /* 0x000fe200078e18ff */
[----:B------:R-:W3:Y:S04]  /*0f30*/  @!P3 LDL R24, [R24] ;  /* 0x000000001818b983 */ /* 0x000ee80000100800 */
[----:B------:R-:W-:-:S06]  /*0f40*/  @!P4 IMAD R22, R20, 0x4, R1 ;  /* 0x000000041416c824 */ /* 0x000fcc00078e0201 */
[----:B------:R-:W4:Y:S01]  /*0f50*/  @!P4 LDL R22, [R22] ;  /* 0x000000001616c983 */ /* 0x000f220000100800 */
[----:B------:R-:W-:Y:S01]  /*0f60*/  IMAD.MOV.U32 R20, RZ, RZ, RZ ;  /* 0x000000ffff147224 */ /* 0x000fe200078e00ff */
[----:B------:R-:W-:Y:S01]  /*0f70*/  IADD3 R18, PT, PT, R19, R18, R17 ;  /* 0x0000001213127210 */ /* 0x000fe20007ffe011 */
[----:B------:R-:W-:Y:S02]  /*0f80*/  IMAD.MOV.U32 R23, RZ, RZ, RZ ;  /* 0x000000ffff177224 */ /* 0x000fe400078e00ff */
[----:B------:R-:W-:Y:S01]  /*0f90*/  IMAD.MOV.U32 R17, RZ, RZ, RZ ;  /* 0x000000ffff117224 */ /* 0x000fe200078e00ff */
[----:B--2---:R-:W-:-:S04]  /*0fa0*/  @!P5 ISETP.NE.AND P6, PT, R21, -0x1, PT ;  /* 0xffffffff1500d80c */ /* 0x004fc80003fc5270 */
[----:B------:R-:W-:Y:S02]  /*0fb0*/  @!P5 SEL R20, RZ, 0x1, P6 ;  /* 0x00000001ff14d807 */ /* 0x000fe40003000000 */
[----:B---3--:R-:W-:-:S04]  /*0fc0*/  @!P3 ISETP.NE.AND P5, PT, R24, -0x1, PT ;  /* 0xffffffff1800b80c */ /* 0x008fc80003fa5270 */
[----:B------:R-:W-:Y:S02]  /*0fd0*/  @!P3 SEL R23, RZ, 0x1, P5 ;  /* 0x00000001ff17b807 */ /* 0x000fe40002800000 */
[----:B----4-:R-:W-:Y:S02]  /*0fe0*/  @!P4 ISETP.NE.AND P6, PT, R22, -0x1, PT ;  /* 0xffffffff1600c80c */ /* 0x010fe40003fc5270 */
[----:B------:R-:W-:Y:S02]  /*0ff0*/  IADD3 R18, PT, PT, R23, R20, R18 ;  /* 0x0000001417127210 */ /* 0x000fe40007ffe012 */
[----:B------:R-:W-:-:S05]  /*1000*/  @!P4 SEL R17, RZ, 0x1, P6 ;  /* 0x00000001ff11c807 */ /* 0x000fca0003000000 */
[----:B------:R-:W-:-:S05]  /*1010*/  IMAD.IADD R17, R18, 0x1, R17 ;  /* 0x0000000112117824 */ /* 0x000fca00078e0211 */
[----:B------:R-:W-:Y:S02]  /*1020*/  ISETP.GE.U32.AND P3, PT, R17, R16, PT ;  /* 0x000000101100720c */ /* 0x000fe40003f66070 */
[----:B------:R-:W-:Y:S02]  /*1030*/  VIMNMX.U32 R16, PT, PT, R16, R17, PT ;  /* 0x0000001110107248 */ /* 0x000fe40003fe0000 */
[----:B------:R-:W-:Y:S02]  /*1040*/  SEL R14, R12, R14, !P3 ;  /* 0x0000000e0c0e7207 */ /* 0x000fe40005800000 */
[----:B------:R-:W-:-:S07]  /*1050*/  SEL R15, R13, R15, !P3 ;  /* 0x0000000f0d0f7207 */ /* 0x000fce0005800000 */
.L_x_3:
[----:B------:R-:W-:Y:S05]  /*1060*/  BSYNC.RECONVERGENT B0 ;  /* 0x0000000000007941 */ /* 0x000fea0003800200 */
.L_x_2:
        /* <DEDUP_REMOVED lines=9> */
[----:B------:R-:W-:Y:S02]  /*1100*/  VIADD R20, R12, UR10 ;  /* 0x0000000a0c147c36 */ /* 0x000fe40008000000 */
[----:B------:R-:W-:Y:S01]  /*1110*/  VIADD R21, R13, UR11 ;  /* 0x0000000b0d157c36 */ /* 0x000fe20008000000 */
[----:B------:R-:W-:Y:S01]  /*1120*/  VIMNMX.U32 R17, PT, PT, R18, R19, !PT ;  /* 0x0000001312117248 */ /* 0x000fe20007fe0000 */
[----:B------:R-:W-:-:S03]  /*1130*/  VIADD R22, R9, UR10 ;  /* 0x0000000a09167c36 */ /* 0x000fc60008000000 */
[----:B------:R-:W-:Y:S01]  /*1140*/  ISETP.GT.U32.AND P3, PT, R17, 0x7, PT ;  /* 0x000000071100780c */ /* 0x000fe20003f64070 */
[----:B------:R-:W-:Y:S01]  /*1150*/  VIADD R17, R8, UR11 ;  /* 0x0000000b08117c36 */ /* 0x000fe20008000000 */
[----:B------:R-:W-:-:S04]  /*1160*/  VIMNMX.U32 R23, PT, PT, R20, R21, !PT ;  /* 0x0000001514177248 */ /* 0x000fc80007fe0000 */
[----:B------:R-:W-:Y:S02]  /*1170*/  VIMNMX.U32 R24, PT, PT, R22, R17, !PT ;  /* 0x0000001116187248 */ /* 0x000fe40007fe0000 */
[----:B------:R-:W-:Y:S02]  /*1180*/  ISETP.GT.U32.AND P2, PT, R23, 0x7, PT ;  /* 0x000000071700780c */ /* 0x000fe40003f44070 */
[----:B------:R-:W-:-:S03]  /*1190*/  ISETP.GT.U32.AND P5, PT, R24, 0x7, PT ;  /* 0x000000071800780c */ /* 0x000fc60003fa4070 */
[----:B------:R-:W-:Y:S02]  /*11a0*/  @!P3 IMAD R18, R18, 0x8, R19 ;  /* 0x000000081212b824 */ /* 0x000fe400078e0213 */
[----:B------:R-:W-:Y:S02]  /*11b0*/  VIADD R24, R9, UR12 ;  /* 0x0000000c09187c36 */ /* 0x000fe40008000000 */
[----:B------:R-:W-:Y:S02]  /*11c0*/  @!P3 IMAD R18, R18, 0x4, R1 ;  /* 0x000000041212b824 */ /* 0x000fe400078e0201 */
[----:B------:R-:W-:Y:S02]  /*11d0*/  VIADD R19, R8, UR13 ;  /* 0x0000000d08137c36 */ /* 0x000fe40008000000 */
[----:B------:R-:W-:Y:S02]  /*11e0*/  @!P2 IMAD R20, R20, 0x8, R21 ;  /* 0x000000081414a824 */ /* 0x000fe400078e0215 */
[----:B------:R-:W-:Y:S01]  /*11f0*/  @!P5 IMAD R22, R22, 0x8, R17 ;  /* 0x000000081616d824 */ /* 0x000fe200078e0211 */
[----:B------:R-:W2:Y:S01]  /*1200*/  @!P3 LDL R18, [R18] ;  /* 0x000000001212b983 */ /* 0x000ea20000100800 */
[--C-:B------:R-:W-:Y:S01]  /*1210*/  @!P2 IMAD R20, R20, 0x4, R1.reuse ;  /* 0x000000041414a824 */ /* 0x100fe200078e0201 */
[----:B------:R-:W-:Y:S01]  /*1220*/  VIMNMX.U32 R17, PT, PT, R24, R19, !PT ;  /* 0x0000001318117248 */ /* 0x000fe20007fe0000 */
[----:B------:R-:W-:-:S03]  /*1230*/  @!P5 IMAD R22, R22, 0x4, R1 ;  /* 0x000000041616d824 */ /* 0x000fc600078e0201 */
[----:B------:R-:W-:Y:S01]  /*1240*/  ISETP.GT.U32.AND P4, PT, R17, 0x7, PT ;  /* 0x000000071100780c */ /* 0x000fe20003f84070 */
[----:B------:R-:W3:Y:S04]  /*1250*/  @!P2 LDL R20, [R20] ;  /* 0x000000001414a983 */ /* 0x000ee80000100800 */
[----:B------:R-:W4:Y:S08]  /*1260*/  @!P5 LDL R22, [R22] ;  /* 0x000000001616d983 */ /* 0x000f300000100800 */
[----:B------:R-:W-:-:S04]  /*1270*/  @!P4 IMAD R24, R24, 0x8, R19 ;  /* 0x000000081818c824 */ /* 0x000fc800078e0213 */
[----:B------:R-:W-:-:S06]  /*1280*/  @!P4 IMAD R17, R24, 0x4, R1 ;  /* 0x000000041811c824 */ /* 0x000fcc00078e0201 */
[----:B------:R-:W5:Y:S01]  /*1290*/  @!P4 LDL R17, [R17] ;  /* 0x000000001111c983 */ /* 0x000f620000100800 */
[----:B------:R-:W-:Y:S02]  /*12a0*/  VIADD R24, R9, UR14 ;  /* 0x0000000e09187c36 */ /* 0x000fe40008000000 */
[C---:B------:R-:W-:Y:S02]  /*12b0*/  VIADD R25, R8.reuse, UR15 ;  /* 0x0000000f08197c36 */ /* 0x040fe40008000000 */
[----:B------:R-:W-:Y:S02]  /*12c0*/  IMAD.MOV.U32 R19, RZ, RZ, RZ ;  /* 0x000000ffff137224 */ /* 0x000fe400078e00ff */
[C---:B------:R-:W-:Y:S02]  /*12d0*/  VIADD R21, R8.reuse, UR17 ;  /* 0x0000001108157c36 */ /* 0x040fe40008000000 */
[----:B------:R-:W-:Y:S01]  /*12e0*/  VIADD R26, R8, UR21 ;  /* 0x00000015081a7c36 */ /* 0x000fe20008000000 */
[----:B--2---:R-:W-:-:S02]  /*12f0*/  @!P3 ISETP.NE.AND P6, PT, R18, -0x1, PT ;  /* 0xffffffff1200b80c */ /* 0x004fc40003fc5270 */
[----:B------:R-:W-:Y:S02]  /*1300*/  VIMNMX.U32 R18, PT, PT, R24, R25, !PT ;  /* 0x0000001918127248 */ /* 0x000fe40007fe0000 */
[----:B------:R-:W-:Y:S02]  /*1310*/  @!P3 SEL R19, RZ, 0x1, P6 ;  /* 0x00000001ff13b807 */ /* 0x000fe40003000000 */
[----:B---3--:R-:W-:Y:S01]  /*1320*/  @!P2 ISETP.NE.AND P3, PT, R20, -0x1, PT ;  /* 0xffffffff1400a80c */ /* 0x008fe20003f65270 */
[----:B------:R-:W-:Y:S01]  /*1330*/  VIADD R20, R9, UR16 ;  /* 0x0000001009147c36 */ /* 0x000fe20008000000 */
[----:B----4-:R-:W-:Y:S02]  /*1340*/  @!P5 ISETP.NE.AND P6, PT, R22, -0x1, PT ;  /* 0xffffffff1600d80c */ /* 0x010fe40003fc5270 */
[----:B------:R-:W-:Y:S02]  /*1350*/  CS2R R22, SRZ ;  /* 0x0000000000167805 */ /* 0x000fe4000001ff00 */
[----:B------:R-:W-:-:S02]  /*1360*/  @!P2 SEL R22, RZ, 0x1, P3 ;  /* 0x00000001ff16a807 */ /* 0x000fc40001800000 */
[----:B------:R-:W-:Y:S02]  /*1370*/  ISETP.GT.U32.AND P2, PT, R18, 0x7, PT ;  /* 0x000000071200780c */ /* 0x000fe40003f44070 */
[----:B------:R-:W-:Y:S02]  /*1380*/  VIMNMX.U32 R18, PT, PT, R20, R21, !PT ;  /* 0x0000001514127248 */ /* 0x000fe40007fe0000 */
[----:B------:R-:W-:Y:S02]  /*1390*/  @!P5 SEL R23, RZ, 0x1, P6 ;  /* 0x00000001ff17d807 */ /* 0x000fe40003000000 */
[----:B------:R-:W-:Y:S02]  /*13a0*/  ISETP.GT.U32.AND P3, PT, R18, 0x7, PT ;  /* 0x000000071200780c */ /* 0x000fe40003f64070 */
[----:B------:R-:W-:Y:S01]  /*13b0*/  IADD3 R19, PT, PT, R23, R22, R19 ;  /* 0x0000001617137210 */ /* 0x000fe20007ffe013 */
[----:B------:R-:W-:-:S04]  /*13c0*/  VIADD R23, R8, UR19 ;  /* 0x0000001308177c36 */ /* 0x000fc80008000000 */
[----:B------:R-:W-:Y:S01]  /*13d0*/  @!P2 IMAD R18, R24, 0x8, R25 ;  /* 0x000000081812a824 */ /* 0x000fe200078e0219 */
[----:B-----5:R-:W-:Y:S01]  /*13e0*/  @!P4 ISETP.NE.AND P6, PT, R17, -0x1, PT ;  /* 0xffffffff1100c80c */ /* 0x020fe20003fc5270 */
[C---:B------:R-:W-:Y:S02]  /*13f0*/  VIADD R24, R9.reuse, UR18 ;  /* 0x0000001209187c36 */ /* 0x040fe40008000000 */
[----:B------:R-:W-:Y:S02]  /*1400*/  @!P2 IMAD R18, R18, 0x4, R1 ;  /* 0x000000041212a824 */ /* 0x000fe400078e0201 */
[----:B------:R-:W-:Y:S01]  /*1410*/  @!P3 IMAD R22, R20, 0x8, R21 ;  /* 0x000000081416b824 */ /* 0x000fe200078e0215 */
[----:B------:R-:W-:Y:S01]  /*1420*/  VIMNMX.U32 R17, PT, PT, R24, R23, !PT ;  /* 0x0000001718117248 */ /* 0x000fe20007fe0000 */
[----:B------:R-:W-:Y:S02]  /*1430*/  VIADD R21, R9, UR20 ;  /* 0x0000001409157c36 */ /* 0x000fe40008000000 */
[----:B------:R-:W-:Y:S01]  /*1440*/  IMAD.MOV.U32 R20, RZ, RZ, RZ ;  /* 0x000000ffff147224 */ /* 0x000fe200078e00ff */
[----:B------:R-:W-:-:S02]  /*1450*/  ISETP.GT.U32.AND P5, PT, R17, 0x7, PT ;  /* 0x000000071100780c */ /* 0x000fc40003fa4070 */
[----:B------:R-:W-:Y:S02]  /*1460*/  VIMNMX.U32 R17, PT, PT, R21, R26, !PT ;  /* 0x0000001a15117248 */ /* 0x000fe40007fe0000 */
[----:B------:R-:W-:Y:S02]  /*1470*/  @!P4 SEL R20, RZ, 0x1, P6 ;  /* 0x00000001ff14c807 */ /* 0x000fe40003000000 */
[----:B------:R-:W-:Y:S01]  /*1480*/  ISETP.GT.U32.AND P4, PT, R17, 0x7, PT ;  /* 0x000000071100780c */ /* 0x000fe20003f84070 */
[----:B------:R-:W-:Y:S01]  /*1490*/  @!P3 IMAD R22, R22, 0x4, R1 ;  /* 0x000000041616b824 */ /* 0x000fe200078e0201 */
[----:B------:R0:W2:Y:S05]  /*14a0*/  @!P2 LDL R17, [R18] ;  /* 0x000000001211a983 */ /* 0x0000aa0000100800 */
[----:B------:R-:W-:Y:S01]  /*14b0*/  @!P5 IMAD R24, R24, 0x8, R23 ;  /* 0x000000081818d824 */ /* 0x000fe200078e0217 */
[----:B------:R-:W3:Y:S03]  /*14c0*/  @!P3 LDL R22, [R22] ;  /* 0x000000001616b983 */ /* 0x000ee60000100800 */
[----:B------:R-:W-:-:S02]  /*14d0*/  @!P5 IMAD R24, R24, 0x4, R1 ;  /* 0x000000041818d824 */ /* 0x000fc400078e0201 */
[----:B------:R-:W-:-:S04]  /*14e0*/  @!P4 IMAD R26, R21, 0x8, R26 ;  /* 0x00000008151ac824 */ /* 0x000fc800078e021a */
[----:B------:R-:W-:Y:S01]  /*14f0*/  @!P4 IMAD R26, R26, 0x4, R1 ;  /* 0x000000041a1ac824 */ /* 0x000fe200078e0201 */
[----:B------:R-:W4:Y:S05]  /*1500*/  @!P5 LDL R24, [R24] ;  /* 0x000000001818d983 */ /* 0x000f2a0000100800 */
[----:B------:R-:W5:Y:S01]  /*1510*/  @!P4 LDL R26, [R26] ;  /* 0x000000001a1ac983 */ /* 0x000f620000100800 */
[----:B0-----:R-:W-:Y:S01]  /*1520*/  HFMA2 R18, -RZ, RZ, 0, 0 ;  /* 0x00000000ff127431 */ /* 0x001fe200000001ff */
[----:B--2---:R-:W-:Y:S01]  /*1530*/  @!P2 ISETP.NE.AND P6, PT, R17, -0x1, PT ;  /* 0xffffffff1100a80c */ /* 0x004fe20003fc5270 */
[----:B------:R-:W-:-:S03]  /*1540*/  IMAD.MOV.U32 R17, RZ, RZ, RZ ;  /* 0x000000ffff117224 */ /* 0x000fc600078e00ff */
[----:B------:R-:W-:Y:S02]  /*1550*/  @!P2 SEL R17, RZ, 0x1, P6 ;  /* 0x00000001ff11a807 */ /* 0x000fe40003000000 */
[----:B---3--:R-:W-:Y:S02]  /*1560*/  @!P3 ISETP.NE.AND P6, PT, R22, -0x1, PT ;  /* 0xffffffff1600b80c */ /* 0x008fe40003fc5270 */
[----:B------:R-:W-:Y:S01]  /*1570*/  IADD3 R20, PT, PT, R17, R20, R19 ;  /* 0x0000001411147210 */ /* 0x000fe20007ffe013 */
[----:B------:R-:W-:Y:S01]  /*1580*/  IMAD.MOV.U32 R17, RZ, RZ, RZ ;  /* 0x000000ffff117224 */ /* 0x000fe200078e00ff */
[----:B------:R-:W-:Y:S02]  /*1590*/  @!P3 SEL R18, RZ, 0x1, P6 ;  /* 0x00000001ff12b807 */ /* 0x000fe40003000000 */
[----:B----4-:R-:W-:Y:S01]  /*15a0*/  @!P5 ISETP.NE.AND P2, PT, R24, -0x1, PT ;  /* 0xffffffff1800d80c */ /* 0x010fe20003f45270 */
[----:B------:R-:W-:-:S03]  /*15b0*/  IMAD.MOV.U32 R19, RZ, RZ, RZ ;  /* 0x000000ffff137224 */ /* 0x000fc600078e00ff */
[----:B------:R-:W-:Y:S02]  /*15c0*/  @!P5 SEL R17, RZ, 0x1, P2 ;  /* 0x00000001ff11d807 */ /* 0x000fe40001000000 */
[----:B-----5:R-:W-:Y:S02]  /*15d0*/  @!P4 ISETP.NE.AND P3, PT, R26, -0x1, PT ;  /* 0xffffffff1a00c80c */ /* 0x020fe40003f65270 */
[----:B------:R-:W-:Y:S02]  /*15e0*/  IADD3 R18, PT, PT, R17, R18, R20 ;  /* 0x0000001211127210 */ /* 0x000fe40007ffe014 */
[----:B------:R-:W-:-:S05]  /*15f0*/  @!P4 SEL R19, RZ, 0x1, P3 ;  /* 0x00000001ff13c807 */ /* 0x000fca0001800000 */
[----:B------:R-:W-:-:S05]  /*1600*/  IMAD.IADD R19, R18, 0x1, R19 ;  /* 0x0000000112137824 */ /* 0x000fca00078e0213 */
[----:B------:R-:W-:Y:S02]  /*1610*/  ISETP.GE.U32.AND P2, PT, R19, R16, PT ;  /* 0x000000101300720c */ /* 0x000fe40003f46070 */
[----:B------:R-:W-:Y:S02]  /*1620*/  VIMNMX.U32 R16, PT, PT, R16, R19, PT ;  /* 0x0000001310107248 */ /* 0x000fe40003fe0000 */
[----:B------:R-:W-:Y:S02]  /*1630*/  SEL R14, R9, R14, !P2 ;  /* 0x0000000e090e7207 */ /* 0x000fe40005000000 */
[----:B------:R-:W-:-:S07]  /*1640*/  SEL R15, R8, R15, !P2 ;  /* 0x0000000f080f7207 */ /* 0x000fce0005000000 */
.L_x_5:
[----:B------:R-:W-:Y:S05]  /*1650*/  BSYNC.RECONVERGENT B0 ;  /* 0x0000000000007941 */ /* 0x000fea0003800200 */
.L_x_4:
        /* <DEDUP_REMOVED lines=12> */
[----:B------:R-:W-:Y:S02]  /*1720*/  VIADD R17, R9, UR12 ;  /* 0x0000000c09117c36 */ /* 0x000fe40008000000 */
[----:B------:R-:W-:Y:S01]  /*1730*/  VIADD R24, R8, UR13 ;  /* 0x0000000d08187c36 */ /* 0x000fe20008000000 */
[----:B------:R-:W-:-:S02]  /*1740*/  VIMNMX.U32 R23, PT, PT, R20, R21, !PT ;  /* 0x0000001514177248 */ /* 0x000fc40007fe0000 */
[----:B------:R-:W-:Y:S02]  /*1750*/  ISETP.GT.U32.AND P3, PT, R22, 0x7, PT ;  /* 0x000000071600780c */ /* 0x000fe40003f64070 */
[----:B------:R-:W-:Y:S02]  /*1760*/  ISETP.GT.U32.AND P5, PT, R23, 0x7, PT ;  /* 0x000000071700780c */ /* 0x000fe40003fa4070 */
[----:B------:R-:W-:-:S04]  /*1770*/  VIMNMX.U32 R22, PT, PT, R17, R24, !PT ;  /* 0x0000001811167248 */ /* 0x000fc80007fe0000 */
[----:B------:R-:W-:-:S05]  /*1780*/  ISETP.GT.U32.AND P0, PT, R22, 0x7, PT ;  /* 0x000000071600780c */ /* 0x000fca0003f04070 */
[----:B------:R-:W-:Y:S02]  /*1790*/  @!P3 IMAD R18, R18, 0x8, R19 ;  /* 0x000000081212b824 */ /* 0x000fe400078e0213 */
[----:B------:R-:W-:Y:S02]  /*17a0*/  @!P5 IMAD R20, R20, 0x8, R21 ;  /* 0x000000081414d824 */ /* 0x000fe400078e0215 */
[--C-:B------:R-:W-:Y:S02]  /*17b0*/  @!P3 IMAD R21, R18, 0x4, R1.reuse ;  /* 0x000000041215b824 */ /* 0x100fe400078e0201 */
[--C-:B------:R-:W-:Y:S02]  /*17c0*/  @!P5 IMAD R22, R20, 0x4, R1.reuse ;  /* 0x000000041416d824 */ /* 0x100fe400078e0201 */
[----:B------:R-:W-:Y:S02]  /*17d0*/  @!P0 IMAD R18, R17, 0x8, R24 ;  /* 0x0000000811128824 */ /* 0x000fe400078e0218 */
[----:B------:R-:W2:Y:S02]  /*17e0*/  @!P3 LDL R21, [R21] ;  /* 0x000000001515b983 */ /* 0x000ea40000100800 */
[----:B------:R-:W-:-:S02]  /*17f0*/  @!P0 IMAD R19, R18, 0x4, R1 ;  /* 0x0000000412138824 */ /* 0x000fc400078e0201 */
[----:B------:R-:W3:Y:S04]  /*1800*/  @!P5 LDL R22, [R22] ;  /* 0x000000001616d983 */ /* 0x000ee80000100800 */
[----:B------:R-:W4:Y:S01]  /*1810*/  @!P0 LDL R19, [R19] ;  /* 0x0000000013138983 */ /* 0x000f220000100800 */
[----:B------:R-:W-:Y:S02]  /*1820*/  VIADD R18, R7, UR12 ;  /* 0x0000000c07127c36 */ /* 0x000fe40008000000 */
[C---:B------:R-:W-:Y:S02]  /*1830*/  VIADD R23, R4.reuse, UR13 ;  /* 0x0000000d04177c36 */ /* 0x040fe40008000000 */
[C---:B------:R-:W-:Y:S02]  /*1840*/  VIADD R20, R4.reuse, UR15 ;  /* 0x0000000f04147c36 */ /* 0x040fe40008000000 */
[----:B------:R-:W-:Y:S01]  /*1850*/  VIADD R26, R4, UR21 ;  /* 0x00000015041a7c36 */ /* 0x000fe20008000000 */
[----:B------:R-:W-:-:S04]  /*1860*/  VIMNMX.U32 R17, PT, PT, R18, R23, !PT ;  /* 0x0000001712117248 */ /* 0x000fc80007fe0000 */
[----:B------:R-:W-:Y:S01]  /*1870*/  ISETP.GT.U32.AND P2, PT, R17, 0x7, PT ;  /* 0x000000071100780c */ /* 0x000fe20003f44070 */
[----:B------:R-:W-:-:S12]  /*1880*/  VIADD R17, R7, UR16 ;  /* 0x0000001007117c36 */ /* 0x000fd80008000000 */
[----:B------:R-:W-:Y:S02]  /*1890*/  @!P2 IMAD R18, R18, 0x8, R23 ;  /* 0x000000081212a824 */ /* 0x000fe400078e0217 */
[----:B------:R-:W-:-:S05]  /*18a0*/  VIADD R23, R7, UR14 ;  /* 0x0000000e07177c36 */ /* 0x000fca0008000000 */
[----:B------:R-:W-:Y:S02]  /*18b0*/  VIMNMX.U32 R24, PT, PT, R23, R20, !PT ;  /* 0x0000001417187248 */ /* 0x000fe40007fe0000 */
[----:B--2---:R-:W-:Y:S01]  /*18c0*/  @!P3 ISETP.NE.AND P4, PT, R21, -0x1, PT ;  /* 0xffffffff1500b80c */ /* 0x004fe20003f85270 */
[----:B------:R-:W-:Y:S01]  /*18d0*/  IMAD.MOV.U32 R21, RZ, RZ, RZ ;  /* 0x000000ffff157224 */ /* 0x000fe200078e00ff */
[----:B---3--:R-:W-:Y:S01]  /*18e0*/  @!P5 ISETP.NE.AND P6, PT, R22, -0x1, PT ;  /* 0xffffffff1600d80c */ /* 0x008fe20003fc5270 */
[----:B------:R-:W-:Y:S01]  /*18f0*/  VIADD R22, R4, UR17 ;  /* 0x0000001104167c36 */ /* 0x000fe20008000000 */
[----:B------:R-:W-:Y:S02]  /*1900*/  @!P3 SEL R21, RZ, 0x1, P4 ;  /* 0x00000001ff15b807 */ /* 0x000fe40002000000 */
[----:B----4-:R-:W-:Y:S02]  /*1910*/  @!P0 ISETP.NE.AND P4, PT, R19, -0x1, PT ;  /* 0xffffffff1300880c */ /* 0x010fe40003f85270 */
[----:B------:R-:W-:-:S02]  /*1920*/  VIMNMX.U32 R19, PT, PT, R17, R22, !PT ;  /* 0x0000001611137248 */ /* 0x000fc40007fe0000 */
[----:B------:R-:W-:Y:S01]  /*1930*/  ISETP.GT.U32.AND P3, PT, R24, 0x7, PT ;  /* 0x000000071800780c */ /* 0x000fe20003f64070 */
[----:B------:R-:W-:Y:S01]  /*1940*/  IMAD.MOV.U32 R24, RZ, RZ, RZ ;  /* 0x000000ffff187224 */ /* 0x000fe200078e00ff */
[----:B------:R-:W-:Y:S02]  /*1950*/  @!P5 SEL R24, RZ, 0x1, P6 ;  /* 0x00000001ff18d807 */ /* 0x000fe40003000000 */
[----:B------:R-:W-:Y:S01]  /*1960*/  ISETP.GT.U32.AND P5, PT, R19, 0x7, PT ;  /* 0x000000071300780c */ /* 0x000fe20003fa4070 */
[----:B------:R-:W-:Y:S01]  /*1970*/  IMAD.MOV.U32 R19, RZ, RZ, RZ ;  /* 0x000000ffff137224 */ /* 0x000fe200078e00ff */
[----:B------:R-:W-:-:S04]  /*1980*/  @!P0 SEL R19, RZ, 0x1, P4 ;  /* 0x00000001ff138807 */ /* 0x000fc80002000000 */
[----:B------:R-:W-:Y:S01]  /*1990*/  IADD3 R19, PT, PT, R19, R24, R21 ;  /* 0x0000001813137210 */ /* 0x000fe20007ffe015 */
[----:B------:R-:W-:Y:S02]  /*19a0*/  VIADD R24, R7, UR18 ;  /* 0x0000001207187c36 */ /* 0x000fe40008000000 */
[----:B------:R-:W-:Y:S02]  /*19b0*/  VIADD R21, R4, UR19 ;  /* 0x0000001304157c36 */ /* 0x000fe40008000000 */
[----:B------:R-:W-:Y:S02]  /*19c0*/  @!P3 IMAD R20, R23, 0x8, R20 ;  /* 0x000000081714b824 */ /* 0x000fe400078e0214 */
[----:B------:R-:W-:Y:S01]  /*19d0*/  @!P5 IMAD R22, R17, 0x8, R22 ;  /* 0x000000081116d824 */ /* 0x000fe200078e0216 */
[----:B------:R-:W-:Y:S01]  /*19e0*/  VIMNMX.U32 R17, PT, PT, R24, R21, !PT ;  /* 0x0000001518117248 */ /* 0x000fe20007fe0000 */
[----:B------:R-:W-:-:S03]  /*19f0*/  VIADD R23, R7, UR20 ;  /* 0x0000001407177c36 */ /* 0x000fc60008000000 */
[----:B------:R-:W-:Y:S01]  /*1a00*/  ISETP.GT.U32.AND P4, PT, R17, 0x7, PT ;  /* 0x000000071100780c */ /* 0x000fe20003f84070 */
[----:B------:R-:W-:Y:S01]  /*1a10*/  @!P2 IMAD R17, R18, 0x4, R1 ;  /* 0x000000041211a824 */ /* 0x000fe200078e0201 */
[----:B------:R-:W-:-:S04]  /*1a20*/  VIMNMX.U32 R25, PT, PT, R23, R26, !PT ;  /* 0x0000001a17197248 */ /* 0x000fc80007fe0000 */
[----:B------:R-:W-:Y:S01]  /*1a30*/  ISETP.GT.U32.AND P0, PT, R25, 0x7, PT ;  /* 0x000000071900780c */ /* 0x000fe20003f04070 */
[--C-:B------:R-:W-:Y:S01]  /*1a40*/  @!P3 IMAD R18, R20, 0x4, R1.reuse ;  /* 0x000000041412b824 */ /* 0x100fe200078e0201 */
[----:B------:R-:W2:Y:S01]  /*1a50*/  @!P2 LDL R17, [R17] ;  /* 0x000000001111a983 */ /* 0x000ea20000100800 */
[----:B------:R-:W-:-:S04]  /*1a60*/  @!P5 IMAD R22, R22, 0x4, R1 ;  /* 0x000000041616d824 */ /* 0x000fc800078e0201 */
[----:B------:R-:W-:Y:S01]  /*1a70*/  @!P4 IMAD R24, R24, 0x8, R21 ;  /* 0x000000081818c824 */ /* 0x000fe200078e0215 */
[----:B------:R-:W3:Y:S03]  /*1a80*/  @!P3 LDL R18, [R18] ;  /* 0x000000001212b983 */ /* 0x000ee60000100800 */
[----:B------:R-:W-:Y:S01]  /*1a90*/  @!P4 IMAD R24, R24, 0x4, R1 ;  /* 0x000000041818c824 */ /* 0x000fe200078e0201 */
[----:B------:R-:W4:Y:S01]  /*1aa0*/  @!P5 LDL R22, [R22] ;  /* 0x000000001616d983 */ /* 0x000f220000100800 */
[----:B------:R-:W-:-:S04]  /*1ab0*/  @!P0 IMAD R26, R23, 0x8, R26 ;  /* 0x00000008171a8824 */ /* 0x000fc800078e021a */
[----:B------:R-:W-:Y:S01]  /*1ac0*/  @!P0 IMAD R26, R26, 0x4, R1 ;  /* 0x000000041a1a8824 */ /* 0x000fe200078e0201 */
[----:B------:R-:W5:Y:S05]  /*1ad0*/  @!P4 LDL R24, [R24] ;  /* 0x000000001818c983 */ /* 0x000f6a0000100800 */
[----:B------:R-:W5:Y:S01]  /*1ae0*/  @!P0 LDL R26, [R26] ;  /* 0x000000001a1a8983 */ /* 0x000f620000100800 */
[----:B------:R-:W-:Y:S01]  /*1af0*/  IMAD.MOV.U32 R20, RZ, RZ, RZ ;  /* 0x000000ffff147224 */ /* 0x000fe200078e00ff */
[----:B--2---:R-:W-:-:S04]  /*1b00*/  @!P2 ISETP.NE.AND P6, PT, R17, -0x1, PT ;  /* 0xffffffff1100a80c */ /* 0x004fc80003fc5270 */
[----:B------:R-:W-:Y:S02]  /*1b10*/  @!P2 SEL R20, RZ, 0x1, P6 ;  /* 0x00000001ff14a807 */ /* 0x000fe40003000000 */
[----:B---3--:R-:W-:Y:S01]  /*1b20*/  @!P3 ISETP.NE.AND P2, PT, R18, -0x1, PT ;  /* 0xffffffff1200b80c */ /* 0x008fe20003f45270 */
[----:B------:R-:W-:-:S03]  /*1b30*/  IMAD.MOV.U32 R17, RZ, RZ, RZ ;  /* 0x000000ffff117224 */ /* 0x000fc600078e00ff */
[----:B------:R-:W-:Y:S02]  /*1b40*/  @!P3 SEL R17, RZ, 0x1, P2 ;  /* 0x00000001ff11b807 */ /* 0x000fe40001000000 */
[----:B----4-:R-:W-:Y:S02]  /*1b50*/  @!P5 ISETP.NE.AND P2, PT, R22, -0x1, PT ;  /* 0xffffffff1600d80c */ /* 0x010fe40003f45270 */
[----:B------:R-:W-:Y:S02]  /*1b60*/  IADD3 R20, PT, PT, R17, R20, R19 ;  /* 0x0000001411147210 */ /* 0x000fe40007ffe013 */
[----:B-----5:R-:W-:Y:S01]  /*1b70*/  @!P4 ISETP.NE.AND P3, PT, R24, -0x1, PT ;  /* 0xffffffff1800c80c */ /* 0x020fe20003f65270 */
[----:B------:R-:W-:Y:S01]  /*1b80*/  IMAD.MOV.U32 R17, RZ, RZ, RZ ;  /* 0x000000ffff117224 */ /* 0x000fe200078e00ff */
[----:B------:R-:W-:Y:S02]  /*1b90*/  MOV R18, RZ ;  /* 0x000000ff00127202 */ /* 0x000fe40000000f00 */
[----:B------:R-:W-:-:S02]  /*1ba0*/  @!P5 SEL R17, RZ, 0x1, P2 ;  /* 0x00000001ff11d807 */ /* 0x000fc40001000000 */
[----:B------:R-:W-:Y:S02]  /*1bb0*/  @!P0 ISETP.NE.AND P6, PT, R26, -0x1, PT ;  /* 0xffffffff1a00880c */ /* 0x000fe40003fc5270 */
[----:B------:R-:W-:Y:S01]  /*1bc0*/  @!P4 SEL R18, RZ, 0x1, P3 ;  /* 0x00000001ff12c807 */ /* 0x000fe20001800000 */
[----:B------:R-:W-:Y:S01]  /*1bd0*/  IMAD.MOV.U32 R19, RZ, RZ, RZ ;  /* 0x000000ffff137224 */ /* 0x000fe200078e00ff */
[----:B------:R-:W-:Y:S02]  /*1be0*/  @!P0 SEL R19, RZ, 0x1, P6 ;  /* 0x00000001ff138807 */ /* 0x000fe40003000000 */
[----:B------:R-:W-:-:S05]  /*1bf0*/  IADD3 R18, PT, PT, R18, R17, R20 ;  /* 0x0000001112127210 */ /* 0x000fca0007ffe014 */
[----:B------:R-:W-:-:S05]  /*1c00*/  IMAD.IADD R19, R18, 0x1, R19 ;  /* 0x0000000112137824 */ /* 0x000fca00078e0213 */
[----:B------:R-:W-:Y:S02]  /*1c10*/  ISETP.GE.U32.AND P0, PT, R19, R16, PT ;  /* 0x000000101300720c */ /* 0x000fe40003f06070 */
[----:B------:R-:W-:Y:S02]  /*1c20*/  VIMNMX.U32 R16, PT, PT, R16, R19, PT ;  /* 0x0000001310107248 */ /* 0x000fe40003fe0000 */
[----:B------:R-:W-:Y:S02]  /*1c30*/  SEL R14, R7, R14, !P0 ;  /* 0x0000000e070e7207 */ /* 0x000fe40004000000 */
[----:B------:R-:W-:-:S07]  /*1c40*/  SEL R15, R4, R15, !P0 ;  /* 0x0000000f040f7207 */ /* 0x000fce0004000000 */
.L_x_7:
[----:B------:R-:W-:Y:S05]  /*1c50*/  BSYNC.RECONVERGENT B0 ;  /* 0x0000000000007941 */ /* 0x000fea0003800200 */
.L_x_6:
        /* <DEDUP_REMOVED lines=11> */
[----:B------:R-:W-:-:S04]  /*1d10*/  VIMNMX.U32 R18, PT, PT, R20, R17, !PT ;  /* 0x0000001114127248 */ /* 0x000fc80007fe0000 */
[----:B------:R-:W-:Y:S02]  /*1d20*/  VIMNMX.U32 R21, PT, PT, R22, R19, !PT ;  /* 0x0000001316157248 */ /* 0x000fe40007fe0000 */
[----:B------:R-:W-:Y:S01]  /*1d30*/  ISETP.GT.U32.AND P0, PT, R18, 0x7, PT ;  /* 0x000000071200780c */ /* 0x000fe20003f04070 */
[----:B------:R-:W-:Y:S01]  /*1d40*/  VIADD R18, R9, UR14 ;  /* 0x0000000e09127c36 */ /* 0x000fe20008000000 */
[----:B------:R-:W-:Y:S01]  /*1d50*/  ISETP.GT.U32.AND P3, PT, R21, 0x7, PT ;  /* 0x000000071500780c */ /* 0x000fe20003f64070 */
[----:B------:R-:W-:-:S05]  /*1d60*/  VIADD R21, R8, UR15 ;  /* 0x0000000f08157c36 */ /* 0x000fca0008000000 */
[----:B------:R-:W-:-:S04]  /*1d70*/  VIMNMX.U32 R23, PT, PT, R18, R21, !PT ;  /* 0x0000001512177248 */ /* 0x000fc80007fe0000 */
[----:B------:R-:W-:Y:S01]  /*1d80*/  ISETP.GT.U32.AND P4, PT, R23, 0x7, PT ;  /* 0x000000071700780c */ /* 0x000fe20003f84070 */
[----:B------:R-:W-:Y:S02]  /*1d90*/  @!P0 IMAD R20, R20, 0x8, R17 ;  /* 0x0000000814148824 */ /* 0x000fe400078e0211 */
[----:B------:R-:W-:Y:S02]  /*1da0*/  @!P3 IMAD R22, R22, 0x8, R19 ;  /* 0x000000081616b824 */ /* 0x000fe400078e0213 */
[--C-:B------:R-:W-:Y:S02]  /*1db0*/  @!P0 IMAD R17, R20, 0x4, R1.reuse ;  /* 0x0000000414118824 */ /* 0x100fe400078e0201 */
[----:B------:R-:W-:-:S04]  /*1dc0*/  @!P3 IMAD R19, R22, 0x4, R1 ;  /* 0x000000041613b824 */ /* 0x000fc800078e0201 */
[----:B------:R-:W2:Y:S02]  /*1dd0*/  @!P0 LDL R17, [R17] ;  /* 0x0000000011118983 */ /* 0x000ea40000100800 */
[----:B------:R-:W-:Y:S02]  /*1de0*/  @!P4 IMAD R18, R18, 0x8, R21 ;  /* 0x000000081212c824 */ /* 0x000fe400078e0215 */
[----:B------:R-:W3:Y:S02]  /*1df0*/  @!P3 LDL R19, [R19] ;  /* 0x000000001313b983 */ /* 0x000ee40000100800 */
[----:B------:R-:W-:-:S06]  /*1e00*/  @!P4 IMAD R23, R18, 0x4, R1 ;  /* 0x000000041217c824 */ /* 0x000fcc00078e0201 */
[----:B------:R-:W4:Y:S01]  /*1e10*/  @!P4 LDL R23, [R23] ;  /* 0x000000001717c983 */ /* 0x000f220000100800 */
[----:B------:R-:W-:Y:S02]  /*1e20*/  VIADD R20, R7, UR14 ;  /* 0x0000000e07147c36 */ /* 0x000fe40008000000 */
[----:B------:R-:W-:Y:S02]  /*1e30*/  VIADD R25, R4, UR15 ;  /* 0x0000000f04197c36 */ /* 0x000fe40008000000 */
[----:B------:R-:W-:Y:S02]  /*1e40*/  VIADD R22, R5, UR14 ;  /* 0x0000000e05167c36 */ /* 0x000fe40008000000 */
[----:B------:R-:W-:Y:S01]  /*1e50*/  VIADD R21, R6, UR15 ;  /* 0x0000000f06157c36 */ /* 0x000fe20008000000 */
[----:B------:R-:W-:Y:S01]  /*1e60*/  VIMNMX.U32 R18, PT, PT, R20, R25, !PT ;  /* 0x0000001914127248 */ /* 0x000fe20007fe0000 */
[----:B------:R-:W-:-:S03]  /*1e70*/  VIADD R26, R6, UR21 ;  /* 0x00000015061a7c36 */ /* 0x000fc60008000000 */
[----:B------:R-:W-:Y:S02]  /*1e80*/  ISETP.GT.U32.AND P2, PT, R18, 0x7, PT ;  /* 0x000000071200780c */ /* 0x000fe40003f44070 */
[----:B------:R-:W-:-:S04]  /*1e90*/  VIMNMX.U32 R24, PT, PT, R22, R21, !PT ;  /* 0x0000001516187248 */ /* 0x000fc80007fe0000 */
[----:B------:R-:W-:-:S07]  /*1ea0*/  ISETP.GT.U32.AND P1, PT, R24, 0x7, PT ;  /* 0x000000071800780c */ /* 0x000fce0003f24070 */
[----:B------:R-:W-:Y:S02]  /*1eb0*/  @!P2 IMAD R18, R20, 0x8, R25 ;  /* 0x000000081412a824 */ /* 0x000fe400078e0219 */
[----:B------:R-:W-:Y:S02]  /*1ec0*/  VIADD R20, R6, UR17 ;  /* 0x0000001106147c36 */ /* 0x000fe40008000000 */
[----:B------:R-:W-:Y:S02]  /*1ed0*/  @!P2 IMAD R18, R18, 0x4, R1 ;  /* 0x000000041212a824 */ /* 0x000fe400078e0201 */
[----:B------:R-:W-:Y:S02]  /*1ee0*/  @!P1 IMAD R22, R22, 0x8, R21 ;  /* 0x0000000816169824 */ /* 0x000fe400078e0215 */
[----:B------:R-:W-:Y:S02]  /*1ef0*/  VIADD R21, R6, UR19 ;  /* 0x0000001306157c36 */ /* 0x000fe40008000000 */
[----:B------:R-:W-:Y:S01]  /*1f00*/  @!P1 IMAD R22, R22, 0x4, R1 ;  /* 0x0000000416169824 */ /* 0x000fe200078e0201 */
[----:B------:R-:W5:Y:S05]  /*1f10*/  @!P2 LDL R18, [R18] ;  /* 0x000000001212a983 */ /* 0x000f6a0000100800 */
[----:B------:R-:W5:Y:S01]  /*1f20*/  @!P1 LDL R22, [R22] ;  /* 0x0000000016169983 */ /* 0x000f620000100800 */
[----:B--2---:R-:W-:Y:S01]  /*1f30*/  @!P0 ISETP.NE.AND P6, PT, R17, -0x1, PT ;  /* 0xffffffff1100880c */ /* 0x004fe20003fc5270 */
[----:B------:R-:W-:Y:S01]  /*1f40*/  VIADD R17, R5, UR16 ;  /* 0x0000001005117c36 */ /* 0x000fe20008000000 */
[----:B---3--:R-:W-:Y:S01]  /*1f50*/  @!P3 ISETP.NE.AND P5, PT, R19, -0x1, PT ;  /* 0xffffffff1300b80c */ /* 0x008fe20003fa5270 */
[----:B------:R-:W-:-:S03]  /*1f60*/  IMAD.MOV.U32 R19, RZ, RZ, RZ ;  /* 0x000000ffff137224 */ /* 0x000fc600078e00ff */
[----:B------:R-:W-:Y:S02]  /*1f70*/  VIMNMX.U32 R24, PT, PT, R17, R20, !PT ;  /* 0x0000001411187248 */ /* 0x000fe40007fe0000 */
[----:B------:R-:W-:Y:S02]  /*1f80*/  @!P0 SEL R19, RZ, 0x1, P6 ;  /* 0x00000001ff138807 */ /* 0x000fe40003000000 */
[----:B------:R-:W-:Y:S01]  /*1f90*/  ISETP.GT.U32.AND P0, PT, R24, 0x7, PT ;  /* 0x000000071800780c */ /* 0x000fe20003f04070 */
[----:B------:R-:W-:Y:S01]  /*1fa0*/  IMAD.MOV.U32 R24, RZ, RZ, RZ ;  /* 0x000000ffff187224 */ /* 0x000fe200078e00ff */
[----:B----4-:R-:W-:Y:S01]  /*1fb0*/  @!P4 ISETP.NE.AND P6, PT, R23, -0x1, PT ;  /* 0xffffffff1700c80c */ /* 0x010fe20003fc5270 */
[----:B------:R-:W-:Y:S01]  /*1fc0*/  IMAD.MOV.U32 R23, RZ, RZ, RZ ;  /* 0x000000ffff177224 */ /* 0x000fe200078e00ff */
[----:B------:R-:W-:Y:S02]  /*1fd0*/  @!P3 SEL R24, RZ, 0x1, P5 ;  /* 0x00000001ff18b807 */ /* 0x000fe40002800000 */
[----:B------:R-:W-:-:S04]  /*1fe0*/  @!P4 SEL R23, RZ, 0x1, P6 ;  /* 0x00000001ff17c807 */ /* 0x000fc80003000000 */
[----:B------:R-:W-:Y:S01]  /*1ff0*/  IADD3 R19, PT, PT, R23, R24, R19 ;  /* 0x0000001817137210 */ /* 0x000fe20007ffe013 */
[----:B------:R-:W-:Y:S02]  /*2000*/  VIADD R24, R5, UR18 ;  /* 0x0000001205187c36 */ /* 0x000fe40008000000 */
[----:B------:R-:W-:Y:S02]  /*2010*/  @!P0 IMAD R20, R17, 0x8, R20 ;  /* 0x0000000811148824 */ /* 0x000fe400078e0214 */
[----:B------:R-:W-:Y:S01]  /*2020*/  VIADD R17, R5, UR20 ;  /* 0x0000001405117c36 */ /* 0x000fe20008000000 */
[----:B------:R-:W-:-:S04]  /*2030*/  VIMNMX.U32 R23, PT, PT, R24, R21, !PT ;  /* 0x0000001518177248 */ /* 0x000fc80007fe0000 */
[----:B------:R-:W-:Y:S02]  /*2040*/  ISETP.GT.U32.AND P4, PT, R23, 0x7, PT ;  /* 0x000000071700780c */ /* 0x000fe40003f84070 */
[----:B------:R-:W-:-:S04]  /*2050*/  VIMNMX.U32 R23, PT, PT, R17, R26, !PT ;  /* 0x0000001a11177248 */ /* 0x000fc80007fe0000 */
[----:B------:R-:W-:Y:S01]  /*2060*/  ISETP.GT.U32.AND P3, PT, R23, 0x7, PT ;  /* 0x000000071700780c */ /* 0x000fe20003f64070 */
[----:B------:R-:W-:-:S06]  /*2070*/  @!P0 IMAD R20, R20, 0x4, R1 ;  /* 0x0000000414148824 */ /* 0x000fcc00078e0201 */
[----:B------:R-:W-:Y:S01]  /*2080*/  @!P4 IMAD R24, R24, 0x8, R21 ;  /* 0x000000081818c824 */ /* 0x000fe200078e0215 */
[----:B------:R-:W2:Y:S03]  /*2090*/  @!P0 LDL R20, [R20] ;  /* 0x0000000014148983 */ /* 0x000ea60000100800 */
[----:B------:R-:W-:Y:S02]  /*20a0*/  @!P4 IMAD R24, R24, 0x4, R1 ;  /* 0x000000041818c824 */ /* 0x000fe400078e0201 */
[----:B------:R-:W-:-:S04]  /*20b0*/  @!P3 IMAD R26, R17, 0x8, R26 ;  /* 0x00000008111ab824 */ /* 0x000fc800078e021a */
[----:B------:R-:W-:Y:S01]  /*20c0*/  @!P3 IMAD R26, R26, 0x4, R1 ;  /* 0x000000041a1ab824 */ /* 0x000fe200078e0201 */
[----:B------:R-:W3:Y:S05]  /*20d0*/  @!P4 LDL R24, [R24] ;  /* 0x000000001818c983 */ /* 0x000eea0000100800 */
[----:B------:R-:W4:Y:S01]  /*20e0*/  @!P3 LDL R26, [R26] ;  /* 0x000000001a1ab983 */ /* 0x000f220000100800 */
[----:B-----5:R-:W-:Y:S02]  /*20f0*/  @!P2 ISETP.NE.AND P5, PT, R18, -0x1, PT ;  /* 0xffffffff1200a80c */ /* 0x020fe40003fa5270 */
[----:B------:R-:W-:Y:S01]  /*2100*/  @!P1 ISETP.NE.AND P6, PT, R22, -0x1, PT ;  /* 0xffffffff1600980c */ /* 0x000fe20003fc5270 */
[----:B------:R-:W-:Y:S01]  /*2110*/  IMAD.MOV.U32 R18, RZ, RZ, RZ ;  /* 0x000000ffff127224 */ /* 0x000fe200078e00ff */
[----:B------:R-:W-:Y:S01]  /*2120*/  @!P2 SEL R18, RZ, 0x1, P5 ;  /* 0x00000001ff12a807 */ /* 0x000fe20002800000 */
[----:B------:R-:W-:Y:S01]  /*2130*/  IMAD.MOV.U32 R17, RZ, RZ, RZ ;  /* 0x000000ffff117224 */ /* 0x000fe200078e00ff */
[----:B------:R-:W-:-:S04]  /*2140*/  @!P1 SEL R17, RZ, 0x1, P6 ;  /* 0x00000001ff119807 */ /* 0x000fc80003000000 */
[----:B------:R-:W-:Y:S02]  /*2150*/  IADD3 R21, PT, PT, R17, R18, R19 ;  /* 0x0000001211157210 */ /* 0x000fe40007ffe013 */
[----:B------:R-:W-:Y:S01]  /*2160*/  CS2R R18, SRZ ;  /* 0x0000000000127805 */ /* 0x000fe2000001ff00 */
        /* <DEDUP_REMOVED lines=13> */
.L_x_9:
[----:B------:R-:W-:Y:S05]  /*2240*/  BSYNC.RECONVERGENT B0 ;  /* 0x0000000000007941 */ /* 0x000fea0003800200 */
.L_x_8:
[----:B------:R-:W-:Y:S01]  /*2250*/  VIADD R18, R2, UR17 ;  /* 0x0000001102127c36 */ /* 0x000fe20008000000 */
[----:B------:R-:W-:Y:S01]  /*2260*/  IADD3 R17, PT, PT, R3, UR16, RZ ;  /* 0x0000001003117c10 */ /* 0x000fe2000fffe0ff */
[----:B------:R-:W-:Y:S03]  /*2270*/  BSSY.RECONVERGENT B0, `(.L_x_10) ;  /* 0x000005f000007945 */ /* 0x000fe60003800200 */
[----:B------:R-:W-:-:S04]  /*2280*/  VIMNMX.U32 R19, PT, PT, R17, R18, !PT ;  /* 0x0000001211137248 */ /* 0x000fc80007fe0000 */
[----:B------:R-:W-:-:S13]  /*2290*/  ISETP.GT.U32.AND P0, PT, R19, 0x7, PT ;  /* 0x000000071300780c */ /* 0x000fda0003f04070 */
        /* <DEDUP_REMOVED lines=15> */
[----:B------:R-:W-:-:S07]  /*2390*/  ISETP.GT.U32.AND P4, PT, R23, 0x7, PT ;  /* 0x000000071700780c */ /* 0x000fce0003f84070 */
[----:B------:R-:W-:Y:S02]  /*23a0*/  @!P5 IMAD R22, R22, 0x8, R19 ;  /* 0x000000081616d824 */ /* 0x000fe400078e0213 */
[----:B------:R-:W-:-:S04]  /*23b0*/  VIADD R19, R8, UR17 ;  /* 0x0000001108137c36 */ /* 0x000fc80008000000 */
[----:B------:R-:W-:Y:S01]  /*23c0*/  @!P4 IMAD R26, R26, 0x8, R21 ;  /* 0x000000081a1ac824 */ /* 0x000fe200078e0215 */
[----:B------:R-:W-:Y:S01]  /*23d0*/  VIMNMX.U32 R23, PT, PT, R24, R19, !PT ;  /* 0x0000001318177248 */ /* 0x000fe20007fe0000 */
[----:B------:R-:W-:-:S03]  /*23e0*/  VIADD R21, R4, UR17 ;  /* 0x0000001104157c36 */ /* 0x000fc60008000000 */
[----:B------:R-:W-:Y:S02]  /*23f0*/  ISETP.GT.U32.AND P2, PT, R23, 0x7, PT ;  /* 0x000000071700780c */ /* 0x000fe40003f44070 */
[----:B------:R-:W-:-:S04]  /*2400*/  VIMNMX.U32 R23, PT, PT, R20, R21, !PT ;  /* 0x0000001514177248 */ /* 0x000fc80007fe0000 */
[----:B------:R-:W-:Y:S01]  /*2410*/  ISETP.GT.U32.AND P1, PT, R23, 0x7, PT ;  /* 0x000000071700780c */ /* 0x000fe20003f24070 */
[----:B------:R-:W-:-:S06]  /*2420*/  @!P4 IMAD R23, R26, 0x4, R1 ;  /* 0x000000041a17c824 */ /* 0x000fcc00078e0201 */
[----:B------:R-:W-:Y:S01]  /*2430*/  @!P2 IMAD R24, R24, 0x8, R19 ;  /* 0x000000081818a824 */ /* 0x000fe200078e0213 */
[----:B------:R-:W2:Y:S01]  /*2440*/  @!P4 LDL R23, [R23] ;  /* 0x000000001717c983 */ /* 0x000ea20000100800 */
[----:B------:R-:W-:Y:S02]  /*2450*/  @!P5 IMAD R19, R22, 0x4, R1 ;  /* 0x000000041613d824 */ /* 0x000fe400078e0201 */
[----:B------:R-:W-:Y:S02]  /*2460*/  VIADD R22, R5, UR16 ;  /* 0x0000001005167c36 */ /* 0x000fe40008000000 */
[----:B------:R-:W-:Y:S02]  /*2470*/  @!P1 IMAD R20, R20, 0x8, R21 ;  /* 0x0000000814149824 */ /* 0x000fe400078e0215 */
[----:B------:R-:W-:Y:S01]  /*2480*/  VIADD R21, R6, UR17 ;  /* 0x0000001106157c36 */ /* 0x000fe20008000000 */
[----:B------:R-:W3:Y:S01]  /*2490*/  @!P5 LDL R19, [R19] ;  /* 0x000000001313d983 */ /* 0x000ee20000100800 */
[----:B------:R-:W-:-:S03]  /*24a0*/  @!P2 IMAD R24, R24, 0x4, R1 ;  /* 0x000000041818a824 */ /* 0x000fc600078e0201 */
[----:B------:R-:W-:-:S03]  /*24b0*/  VIMNMX.U32 R25, PT, PT, R22, R21, !PT ;  /* 0x0000001516197248 */ /* 0x000fc60007fe0000 */
[----:B------:R-:W4:Y:S01]  /*24c0*/  @!P2 LDL R24, [R24] ;  /* 0x000000001818a983 */ /* 0x000f220000100800 */
[----:B------:R-:W-:Y:S01]  /*24d0*/  ISETP.GT.U32.AND P0, PT, R25, 0x7, PT ;  /* 0x000000071900780c */ /* 0x000fe20003f04070 */
[----:B------:R-:W-:-:S06]  /*24e0*/  @!P1 IMAD R20, R20, 0x4, R1 ;  /* 0x0000000414149824 */ /* 0x000fcc00078e0201 */
[----:B------:R-:W5:Y:S06]  /*24f0*/  @!P1 LDL R20, [R20] ;  /* 0x0000000014149983 */ /* 0x000f6c0000100800 */
[----:B------:R-:W-:-:S04]  /*2500*/  @!P0 IMAD R22, R22, 0x8, R21 ;  /* 0x0000000816168824 */ /* 0x000fc800078e0215 */
[----:B------:R-:W-:-:S06]  /*2510*/  @!P0 IMAD R21, R22, 0x4, R1 ;  /* 0x0000000416158824 */ /* 0x000fcc00078e0201 */
[----:B------:R-:W5:Y:S01]  /*2520*/  @!P0 LDL R21, [R21] ;  /* 0x0000000015158983 */ /* 0x000f620000100800 */
[----:B--2---:R-:W-:Y:S02]  /*2530*/  @!P4 ISETP.NE.AND P3, PT, R23, -0x1, PT ;  /* 0xffffffff1700c80c */ /* 0x004fe40003f65270 */
[----:B------:R-:W-:Y:S02]  /*2540*/  CS2R R22, SRZ ;  /* 0x0000000000167805 */ /* 0x000fe4000001ff00 */
[----:B---3--:R-:W-:Y:S01]  /*2550*/  @!P5 ISETP.NE.AND P6, PT, R19, -0x1, PT ;  /* 0xffffffff1300d80c */ /* 0x008fe20003fc5270 */
[----:B------:R-:W-:-:S03]  /*2560*/  IMAD.MOV.U32 R19, RZ, RZ, RZ ;  /* 0x000000ffff137224 */ /* 0x000fc600078e00ff */
[----:B------:R-:W-:Y:S02]  /*2570*/  @!P5 SEL R19, RZ, 0x1, P6 ;  /* 0x00000001ff13d807 */ /* 0x000fe40003000000 */
[----:B----4-:R-:W-:Y:S02]  /*2580*/  @!P2 ISETP.NE.AND P5, PT, R24, -0x1, PT ;  /* 0xffffffff1800a80c */ /* 0x010fe40003fa5270 */
[----:B------:R-:W-:Y:S02]  /*2590*/  @!P4 SEL R22, RZ, 0x1, P3 ;  /* 0x00000001ff16c807 */ /* 0x000fe40001800000 */
[----:B------:R-:W-:-:S04]  /*25a0*/  @!P2 SEL R23, RZ, 0x1, P5 ;  /* 0x00000001ff17a807 */ /* 0x000fc80002800000 */
[----:B------:R-:W-:Y:S01]  /*25b0*/  IADD3 R24, PT, PT, R23, R22, R19 ;  /* 0x0000001617187210 */ /* 0x000fe20007ffe013 */
[----:B------:R-:W-:Y:S02]  /*25c0*/  VIADD R23, R17, UR16 ;  /* 0x0000001011177c36 */ /* 0x000fe40008000000 */
[----:B------:R-:W-:Y:S01]  /*25d0*/  VIADD R22, R18, UR17 ;  /* 0x0000001112167c36 */ /* 0x000fe20008000000 */
[----:B-----5:R-:W-:-:S04]  /*25e0*/  @!P1 ISETP.NE.AND P3, PT, R20, -0x1, PT ;  /* 0xffffffff1400980c */ /* 0x020fc80003f65270 */
[----:B------:R-:W-:Y:S01]  /*25f0*/  VIMNMX.U32 R19, PT, PT, R23, R22, !PT ;  /* 0x0000001617137248 */ /* 0x000fe20007fe0000 */
[----:B------:R-:W-:-:S03]  /*2600*/  IMAD.MOV.U32 R20, RZ, RZ, RZ ;  /* 0x000000ffff147224 */ /* 0x000fc600078e00ff */
[----:B------:R-:W-:Y:S01]  /*2610*/  ISETP.GT.U32.AND P2, PT, R19, 0x7, PT ;  /* 0x000000071300780c */ /* 0x000fe20003f44070 */
[----:B------:R-:W-:Y:S01]  /*2620*/  IMAD.MOV.U32 R19, RZ, RZ, RZ ;  /* 0x000000ffff137224 */ /* 0x000fe200078e00ff */
[----:B------:R-:W-:Y:S02]  /*2630*/  @!P0 ISETP.NE.AND P4, PT, R21, -0x1, PT ;  /* 0xffffffff1500880c */ /* 0x000fe40003f85270 */
[----:B------:R-:W-:Y:S02]  /*2640*/  @!P1 SEL R19, RZ, 0x1, P3 ;  /* 0x00000001ff139807 */ /* 0x000fe40001800000 */
[----:B------:R-:W-:Y:S01]  /*2650*/  @!P0 SEL R20, RZ, 0x1, P4 ;  /* 0x00000001ff148807 */ /* 0x000fe20002000000 */
[----:B------:R-:W-:-:S03]  /*2660*/  VIADD R21, R18, UR19 ;  /* 0x0000001312157c36 */ /* 0x000fc60008000000 */
[----:B------:R-:W-:Y:S01]  /*2670*/  IADD3 R19, PT, PT, R20, R19, R24 ;  /* 0x0000001314137210 */ /* 0x000fe20007ffe018 */
[----:B------:R-:W-:Y:S02]  /*2680*/  VIADD R20, R17, UR18 ;  /* 0x0000001211147c36 */ /* 0x000fe40008000000 */
[----:B------:R-:W-:Y:S02]  /*2690*/  @!P2 IMAD R22, R23, 0x8, R22 ;  /* 0x000000081716a824 */ /* 0x000fe400078e0216 */
[----:B------:R-:W-:Y:S01]  /*26a0*/  VIADD R24, R17, UR20 ;  /* 0x0000001411187c36 */ /* 0x000fe20008000000 */
[----:B------:R-:W-:Y:S01]  /*26b0*/  VIMNMX.U32 R25, PT, PT, R20, R21, !PT ;  /* 0x0000001514197248 */ /* 0x000fe20007fe0000 */
[----:B------:R-:W-:-:S03]  /*26c0*/  VIADD R23, R18, UR21 ;  /* 0x0000001512177c36 */ /* 0x000fc60008000000 */
[----:B------:R-:W-:Y:S02]  /*26d0*/  ISETP.GT.U32.AND P1, PT, R25, 0x7, PT ;  /* 0x000000071900780c */ /* 0x000fe40003f24070 */
[----:B------:R-:W-:-:S04]  /*26e0*/  VIMNMX.U32 R25, PT, PT, R24, R23, !PT ;  /* 0x0000001718197248 */ /* 0x000fc80007fe0000 */
[----:B------:R-:W-:Y:S01]  /*26f0*/  ISETP.GT.U32.AND P4, PT, R25, 0x7, PT ;  /* 0x000000071900780c */ /* 0x000fe20003f84070 */
[----:B------:R-:W-:-:S06]  /*2700*/  @!P2 IMAD R22, R22, 0x4, R1 ;  /* 0x000000041616a824 */ /* 0x000fcc00078e0201 */
[----:B------:R-:W-:Y:S01]  /*2710*/  @!P1 IMAD R20, R20, 0x8, R21 ;  /* 0x0000000814149824 */ /* 0x000fe200078e0215 */
[----:B------:R-:W2:Y:S05]  /*2720*/  @!P2 LDL R22, [R22] ;  /* 0x000000001616a983 */ /* 0x000eaa0000100800 */
[----:B------:R-:W-:Y:S02]  /*2730*/  @!P4 IMAD R24, R24, 0x8, R23 ;  /* 0x000000081818c824 */ /* 0x000fe400078e0217 */
[--C-:B------:R-:W-:Y:S02]  /*2740*/  @!P1 IMAD R23, R20, 0x4, R1.reuse ;  /* 0x0000000414179824 */ /* 0x100fe400078e0201 */
[----:B------:R-:W-:-:S04]  /*2750*/  @!P4 IMAD R25, R24, 0x4, R1 ;  /* 0x000000041819c824 */ /* 0x000fc800078e0201 */
[----:B------:R-:W3:Y:S04]  /*2760*/  @!P1 LDL R23, [R23] ;  /* 0x0000000017179983 */ /* 0x000ee80000100800 */
[----:B------:R-:W4:Y:S01]  /*2770*/  @!P4 LDL R25, [R25] ;  /* 0x000000001919c983 */ /* 0x000f220000100800 */
[----:B------:R-:W-:Y:S01]  /*2780*/  CS2R R20, SRZ ;  /* 0x0000000000147805 */ /* 0x000fe2000001ff00 */
[----:B------:R-:W-:Y:S01]  /*2790*/  IMAD.MOV.U32 R24, RZ, RZ, RZ ;  /* 0x000000ffff187224 */ /* 0x000fe200078e00ff */
[----:B--2---:R-:W-:-:S04]  /*27a0*/  @!P2 ISETP.NE.AND P0, PT, R22, -0x1, PT ;  /* 0xffffffff1600a80c */ /* 0x004fc80003f05270 */
[----:B------:R-:W-:Y:S02]  /*27b0*/  @!P2 SEL R20, RZ, 0x1, P0 ;  /* 0x00000001ff14a807 */ /* 0x000fe40000000000 */
[----:B---3--:R-:W-:Y:S02]  /*27c0*/  @!P1 ISETP.NE.AND P3, PT, R23, -0x1, PT ;  /* 0xffffffff1700980c */ /* 0x008fe40003f65270 */
[----:B----4-:R-:W-:Y:S02]  /*27d0*/  @!P4 ISETP.NE.AND P5, PT, R25, -0x1, PT ;  /* 0xffffffff1900c80c */ /* 0x010fe40003fa5270 */
[----:B------:R-:W-:Y:S02]  /*27e0*/  @!P1 SEL R21, RZ, 0x1, P3 ;  /* 0x00000001ff159807 */ /* 0x000fe40001800000 */
[----:B------:R-:W-:Y:S02]  /*27f0*/  @!P4 SEL R24, RZ, 0x1, P5 ;  /* 0x00000001ff18c807 */ /* 0x000fe40002800000 */
[----:B------:R-:W-:-:S05]  /*2800*/  IADD3 R19, PT, PT, R21, R20, R19 ;  /* 0x0000001415137210 */ /* 0x000fca0007ffe013 */
[----:B------:R-:W-:-:S05]  /*2810*/  IMAD.IADD R19, R19, 0x1, R24 ;  /* 0x0000000113137824 */ /* 0x000fca00078e0218 */
[----:B------:R-:W-:Y:S02]  /*2820*/  ISETP.GE.U32.AND P0, PT, R19, R16, PT ;  /* 0x000000101300720c */ /* 0x000fe40003f06070 */
[----:B------:R-:W-:Y:S02]  /*2830*/  VIMNMX.U32 R16, PT, PT, R16, R19, PT ;  /* 0x0000001310107248 */ /* 0x000fe40003fe0000 */
[----:B------:R-:W-:Y:S02]  /*2840*/  SEL R14, R17, R14, !P0 ;  /* 0x0000000e110e7207 */ /* 0x000fe40004000000 */
[----:B------:R-:W-:-:S07]  /*2850*/  SEL R15, R18, R15, !P0 ;  /* 0x0000000f120f7207 */ /* 0x000fce0004000000 */
.L_x_11:
[----:B------:R-:W-:Y:S05]  /*2860*/  BSYNC.RECONVERGENT B0 ;  /* 0x0000000000007941 */ /* 0x000fea0003800200 */
.L_x_10:
[C---:B------:R-:W-:Y:S01]  /*2870*/  VIADD R19, R3.reuse, UR18 ;  /* 0x0000001203137c36 */ /* 0x040fe20008000000 */
[----:B------:R-:W-:Y:S01]  /*2880*/  BSSY.RECONVERGENT B0, `(.L_x_12) ;  /* 0x0000065000007945 */ /* 0x000fe20003800200 */
[C---:B------:R-:W-:Y:S01]  /*2890*/  VIADD R20, R2.reuse, UR19 ;  /* 0x0000001302147c36 */ /* 0x040fe20008000000 */
[----:B------:R-:W-:Y:S01]  /*28a0*/  IADD3 R2, PT, PT, R2, UR21, RZ ;  /* 0x0000001502027c10 */ /* 0x000fe2000fffe0ff */
[----:B------:R-:W-:-:S03]  /*28b0*/  VIADD R3, R3, UR20 ;  /* 0x0000001403037c36 */ /* 0x000fc60008000000 */
[----:B------:R-:W-:Y:S02]  /*28c0*/  VIMNMX.U32 R21, PT, PT, R19, R20, !PT ;  /* 0x0000001413157248 */ /* 0x000fe40007fe0000 */
[----:B------:R-:W-:Y:S02]  /*28d0*/  VIMNMX.U32 R22, PT, PT, R3, R2, !PT ;  /* 0x0000000203167248 */ /* 0x000fe40007fe0000 */
[----:B------:R-:W-:Y:S02]  /*28e0*/  ISETP.GT.U32.AND P1, PT, R21, 0x7, PT ;  /* 0x000000071500780c */ /* 0x000fe40003f24070 */
[----:B------:R-:W-:-:S11]  /*28f0*/  ISETP.GT.U32.AND P0, PT, R22, 0x7, PT ;  /* 0x000000071600780c */ /* 0x000fd60003f04070 */
        /* <DEDUP_REMOVED lines=18> */
[----:B------:R-:W-:Y:S01]  /*2a20*/  @!P3 IMAD R24, R24, 0x8, R23 ;  /* 0x000000081818b824 */ /* 0x000fe200078e0217 */
[----:B------:R-:W-:-:S03]  /*2a30*/  VIMNMX.U32 R23, PT, PT, R26, R21, !PT ;  /* 0x000000151a177248 */ /* 0x000fc60007fe0000 */
[----:B------:R-:W2:Y:S01]  /*2a40*/  @!P1 LDL R22, [R22] ;  /* 0x0000000016169983 */ /* 0x000ea20000100800 */
[----:B------:R-:W-:Y:S01]  /*2a50*/  ISETP.GT.U32.AND P5, PT, R23, 0x7, PT ;  /* 0x000000071700780c */ /* 0x000fe20003fa4070 */
[----:B------:R-:W-:-:S06]  /*2a60*/  @!P3 IMAD R23, R24, 0x4, R1 ;  /* 0x000000041817b824 */ /* 0x000fcc00078e0201 */
[----:B------:R-:W3:Y:S06]  /*2a70*/  @!P3 LDL R23, [R23] ;  /* 0x000000001717b983 */ /* 0x000eec0000100800 */
[----:B------:R-:W-:-:S04]  /*2a80*/  @!P5 IMAD R26, R26, 0x8, R21 ;  /* 0x000000081a1ad824 */ /* 0x000fc800078e0215 */
[----:B------:R-:W-:-:S06]  /*2a90*/  @!P5 IMAD R26, R26, 0x4, R1 ;  /* 0x000000041a1ad824 */ /* 0x000fcc00078e0201 */
[----:B------:R-:W4:Y:S01]  /*2aa0*/  @!P5 LDL R26, [R26] ;  /* 0x000000001a1ad983 */ /* 0x000f220000100800 */
[----:B------:R-:W-:Y:S01]  /*2ab0*/  CS2R R24, SRZ ;  /* 0x0000000000187805 */ /* 0x000fe2000001ff00 */
[----:B------:R-:W-:Y:S01]  /*2ac0*/  IMAD.MOV.U32 R21, RZ, RZ, RZ ;  /* 0x000000ffff157224 */ /* 0x000fe200078e00ff */
[----:B--2---:R-:W-:Y:S01]  /*2ad0*/  @!P1 ISETP.NE.AND P2, PT, R22, -0x1, PT ;  /* 0xffffffff1600980c */ /* 0x004fe20003f45270 */
[----:B------:R-:W-:-:S03]  /*2ae0*/  VIADD R22, R7, UR18 ;  /* 0x0000001207167c36 */ /* 0x000fc60008000000 */
[----:B------:R-:W-:Y:S02]  /*2af0*/  @!P1 SEL R21, RZ, 0x1, P2 ;  /* 0x00000001ff159807 */ /* 0x000fe40001000000 */
[----:B---3--:R-:W-:Y:S01]  /*2b00*/  @!P3 ISETP.NE.AND P4, PT, R23, -0x1, PT ;  /* 0xffffffff1700b80c */ /* 0x008fe20003f85270 */
[----:B------:R-:W-:-:S03]  /*2b10*/  VIADD R23, R4, UR19 ;  /* 0x0000001304177c36 */ /* 0x000fc60008000000 */
[----:B------:R-:W-:Y:S02]  /*2b20*/  @!P3 SEL R24, RZ, 0x1, P4 ;  /* 0x00000001ff18b807 */ /* 0x000fe40002000000 */
[----:B----4-:R-:W-:-:S04]  /*2b30*/  @!P5 ISETP.NE.AND P6, PT, R26, -0x1, PT ;  /* 0xffffffff1a00d80c */ /* 0x010fc80003fc5270 */
[----:B------:R-:W-:-:S04]  /*2b40*/  @!P5 SEL R25, RZ, 0x1, P6 ;  /* 0x00000001ff19d807 */ /* 0x000fc80003000000 */
[----:B------:R-:W-:Y:S02]  /*2b50*/  IADD3 R21, PT, PT, R25, R24, R21 ;  /* 0x0000001819157210 */ /* 0x000fe40007ffe015 */
[----:B------:R-:W-:-:S04]  /*2b60*/  VIMNMX.U32 R24, PT, PT, R22, R23, !PT ;  /* 0x0000001716187248 */ /* 0x000fc80007fe0000 */
[----:B------:R-:W-:Y:S01]  /*2b70*/  ISETP.GT.U32.AND P1, PT, R24, 0x7, PT ;  /* 0x000000071800780c */ /* 0x000fe20003f24070 */
[----:B------:R-:W-:-:S12]  /*2b80*/  VIADD R24, R5, UR18 ;  /* 0x0000001205187c36 */ /* 0x000fd80008000000 */
[----:B------:R-:W-:Y:S02]  /*2b90*/  @!P1 IMAD R22, R22, 0x8, R23 ;  /* 0x0000000816169824 */ /* 0x000fe400078e0217 */
[----:B------:R-:W-:-:S05]  /*2ba0*/  VIADD R23, R6, UR19 ;  /* 0x0000001306177c36 */ /* 0x000fca0008000000 */
[----:B------:R-:W-:-:S04]  /*2bb0*/  VIMNMX.U32 R25, PT, PT, R24, R23, !PT ;  /* 0x0000001718197248 */ /* 0x000fc80007fe0000 */
[----:B------:R-:W-:-:S13]  /*2bc0*/  ISETP.GT.U32.AND P3, PT, R25, 0x7, PT ;  /* 0x000000071900780c */ /* 0x000fda0003f64070 */
[----:B------:R-:W-:Y:S02]  /*2bd0*/  @!P3 IMAD R24, R24, 0x8, R23 ;  /* 0x000000081818b824 */ /* 0x000fe400078e0217 */
[--C-:B------:R-:W-:Y:S02]  /*2be0*/  @!P1 IMAD R23, R22, 0x4, R1.reuse ;  /* 0x0000000416179824 */ /* 0x100fe400078e0201 */
[----:B------:R-:W-:-:S04]  /*2bf0*/  @!P3 IMAD R25, R24, 0x4, R1 ;  /* 0x000000041819b824 */ /* 0x000fc800078e0201 */
[----:B------:R-:W2:Y:S04]  /*2c00*/  @!P1 LDL R23, [R23] ;  /* 0x0000000017179983 */ /* 0x000ea80000100800 */
[----:B------:R-:W3:Y:S01]  /*2c10*/  @!P3 LDL R25, [R25] ;  /* 0x000000001919b983 */ /* 0x000ee20000100800 */
[----:B------:R-:W-:Y:S02]  /*2c20*/  IMAD.MOV.U32 R22, RZ, RZ, RZ ;  /* 0x000000ffff167224 */ /* 0x000fe400078e00ff */
[----:B------:R-:W-:Y:S02]  /*2c30*/  IMAD.MOV.U32 R24, RZ, RZ, RZ ;  /* 0x000000ffff187224 */ /* 0x000fe400078e00ff */
[----:B------:R-:W-:Y:S01]  /*2c40*/  VIADD R27, R18, UR19 ;  /* 0x00000013121b7c36 */ /* 0x000fe20008000000 */
[----:B--2---:R-:W-:-:S02]  /*2c50*/  @!P1 ISETP.NE.AND P2, PT, R23, -0x1, PT ;  /* 0xffffffff1700980c */ /* 0x004fc40003f45270 */
[----:B---3--:R-:W-:Y:S02]  /*2c60*/  @!P3 ISETP.NE.AND P4, PT, R25, -0x1, PT ;  /* 0xffffffff1900b80c */ /* 0x008fe40003f85270 */
[----:B------:R-:W-:Y:S02]  /*2c70*/  @!P1 SEL R22, RZ, 0x1, P2 ;  /* 0x00000001ff169807 */ /* 0x000fe40001000000 */
[----:B------:R-:W-:-:S04]  /*2c80*/  @!P3 SEL R24, RZ, 0x1, P4 ;  /* 0x00000001ff18b807 */ /* 0x000fc80002000000 */
[----:B------:R-:W-:Y:S01]  /*2c90*/  IADD3 R21, PT, PT, R24, R22, R21 ;  /* 0x0000001618157210 */ /* 0x000fe20007ffe015 */
[----:B------:R-:W-:-:S05]  /*2ca0*/  VIADD R24, R17, UR18 ;  /* 0x0000001211187c36 */ /* 0x000fca0008000000 */
        /* <DEDUP_REMOVED lines=22> */
[----:B------:R-:W-:-:S13]  /*2e10*/  ISETP.GT.U32.AND P1, PT, R21, 0x7, PT ;  /* 0x000000071500780c */ /* 0x000fda0003f24070 */
[----:B------:R-:W-:-:S04]  /*2e20*/  @!P1 IMAD R22, R22, 0x8, R27 ;  /* 0x0000000816169824 */ /* 0x000fc800078e021b */
[----:B------:R-:W-:-:S06]  /*2e30*/  @!P1 IMAD R22, R22, 0x4, R1 ;  /* 0x0000000416169824 */ /* 0x000fcc00078e0201 */
[----:B------:R-:W2:Y:S01]  /*2e40*/  @!P1 LDL R22, [R22] ;  /* 0x0000000016169983 */ /* 0x000ea20000100800 */
[----:B------:R-:W-:Y:S01]  /*2e50*/  IMAD.MOV.U32 R21, RZ, RZ, RZ ;  /* 0x000000ffff157224 */ /* 0x000fe200078e00ff */
[----:B--2---:R-:W-:-:S04]  /*2e60*/  @!P1 ISETP.NE.AND P2, PT, R22, -0x1, PT ;  /* 0xffffffff1600980c */ /* 0x004fc80003f45270 */
[----:B------:R-:W-:-:S05]  /*2e70*/  @!P1 SEL R21, RZ, 0x1, P2 ;  /* 0x00000001ff159807 */ /* 0x000fca0001000000 */
[----:B------:R-:W-:-:S05]  /*2e80*/  IMAD.IADD R21, R24, 0x1, R21 ;  /* 0x0000000118157824 */ /* 0x000fca00078e0215 */
[----:B------:R-:W-:Y:S02]  /*2e90*/  ISETP.GE.U32.AND P1, PT, R21, R16, PT ;  /* 0x000000101500720c */ /* 0x000fe40003f26070 */
[----:B------:R-:W-:Y:S02]  /*2ea0*/  VIMNMX.U32 R16, PT, PT, R16, R21, PT ;  /* 0x0000001510107248 */ /* 0x000fe40003fe0000 */
[----:B------:R-:W-:Y:S02]  /*2eb0*/  SEL R14, R19, R14, !P1 ;  /* 0x0000000e130e7207 */ /* 0x000fe40004800000 */
[----:B------:R-:W-:-:S07]  /*2ec0*/  SEL R15, R20, R15, !P1 ;  /* 0x0000000f140f7207 */ /* 0x000fce0004800000 */
.L_x_13:
[----:B------:R-:W-:Y:S05]  /*2ed0*/  BSYNC.RECONVERGENT B0 ;  /* 0x0000000000007941 */ /* 0x000fea0003800200 */
.L_x_12:
[----:B------:R-:W-:Y:S04]  /*2ee0*/  BSSY.RECONVERGENT B0, `(.L_x_14) ;  /* 0x000005c000007945 */ /* 0x000fe80003800200 */
[----:B------:R-:W-:Y:S05]  /*2ef0*/  @P0 BRA `(.L_x_15) ;  /* 0x0000000400680947 */ /* 0x000fea0003800000 */
[----:B------:R-:W-:-:S04]  /*2f00*/  IMAD R22, R3, 0x8, R2 ;  /* 0x0000000803167824 */ /* 0x000fc800078e0202 */
[----:B------:R-:W-:-:S06]  /*2f10*/  IMAD R22, R22, 0x4, R1 ;  /* 0x0000000416167824 */ /* 0x000fcc00078e0201 */
[----:B------:R-:W2:Y:S02]  /*2f20*/  LDL R22, [R22] ;  /* 0x0000000016167983 */ /* 0x000ea40000100800 */
[----:B--2---:R-:W-:-:S13]  /*2f30*/  ISETP.NE.AND P0, PT, R22, -0x1, PT ;  /* 0xffffffff1600780c */ /* 0x004fda0003f05270 */
[----:B------:R-:W-:Y:S05]  /*2f40*/  @P0 BRA `(.L_x_15) ;  /* 0x0000000400540947 */ /* 0x000fea0003800000 */
[----:B------:R-:W-:Y:S01]  /*2f50*/  VIADD R11, R11, UR21 ;  /* 0x000000150b0b7c36 */ /* 0x000fe20008000000 */
[----:B------:R-:W-:Y:S01]  /*2f60*/  IADD3 R10, PT, PT, R10, UR20, RZ ;  /* 0x000000140a0a7c10 */ /* 0x000fe2000fffe0ff */
[----:B------:R-:W-:Y:S02]  /*2f70*/  VIADD R12, R12, UR20 ;  /* 0x000000140c0c7c36 */ /* 0x000fe40008000000 */
[----:B------:R-:W-:Y:S01]  /*2f80*/  VIADD R13, R13, UR21 ;  /* 0x000000150d0d7c36 */ /* 0x000fe20008000000 */
[----:B------:R-:W-:-:S04]  /*2f90*/  VIMNMX.U32 R21, PT, PT, R10, R11, !PT ;  /* 0x0000000b0a157248 */ /* 0x000fc80007fe0000 */
[----:B------:R-:W-:Y:S02]  /*2fa0*/  ISETP.GT.U32.AND P5, PT, R21, 0x7, PT ;  /* 0x000000071500780c */ /* 0x000fe40003fa4070 */
[----:B------:R-:W-:-:S04]  /*2fb0*/  VIMNMX.U32 R21, PT, PT, R12, R13, !PT ;  /* 0x0000000d0c157248 */ /* 0x000fc80007fe0000 */
[----:B------:R-:W-:-:S07]  /*2fc0*/  ISETP.GT.U32.AND P4, PT, R21, 0x7, PT ;  /* 0x000000071500780c */ /* 0x000fce0003f84070 */
[----:B------:R-:W-:-:S04]  /*2fd0*/  @!P5 IMAD R10, R10, 0x8, R11 ;  /* 0x000000080a0ad824 */ /* 0x000fc800078e020b */
[----:B------:R-:W-:Y:S02]  /*2fe0*/  @!P5 IMAD R11, R10, 0x4, R1 ;  /* 0x000000040a0bd824 */ /* 0x000fe400078e0201 */
[----:B------:R-:W-:-:S04]  /*2ff0*/  @!P4 IMAD R10, R12, 0x8, R13 ;  /* 0x000000080c0ac824 */ /* 0x000fc800078e020d */
[----:B------:R-:W2:Y:S01]  /*3000*/  @!P5 LDL R11, [R11] ;  /* 0x000000000b0bd983 */ /* 0x000ea20000100800 */
[----:B------:R-:W-:-:S06]  /*3010*/  @!P4 IMAD R10, R10, 0x4, R1 ;  /* 0x000000040a0ac824 */ /* 0x000fcc00078e0201 */
[----:B------:R-:W3:Y:S01]  /*3020*/  @!P4 LDL R10, [R10] ;  /* 0x000000000a0ac983 */ /* 0x000ee20000100800 */
[----:B------:R-:W-:Y:S02]  /*3030*/  VIADD R9, R9, UR20 ;  /* 0x0000001409097c36 */ /* 0x000fe40008000000 */
[----:B------:R-:W-:Y:S02]  /*3040*/  VIADD R8, R8, UR21 ;  /* 0x0000001508087c36 */ /* 0x000fe40008000000 */
[----:B------:R-:W-:Y:S02]  /*3050*/  VIADD R7, R7, UR20 ;  /* 0x0000001407077c36 */ /* 0x000fe40008000000 */
[----:B------:R-:W-:Y:S01]  /*3060*/  VIADD R4, R4, UR21 ;  /* 0x0000001504047c36 */ /* 0x000fe20008000000 */
[----:B------:R-:W-:Y:S01]  /*3070*/  VIMNMX.U32 R12, PT, PT, R9, R8, !PT ;  /* 0x00000008090c7248 */ /* 0x000fe20007fe0000 */
[----:B------:R-:W-:Y:S02]  /*3080*/  VIADD R5, R5, UR20 ;  /* 0x0000001405057c36 */ /* 0x000fe40008000000 */
[----:B------:R-:W-:Y:S01]  /*3090*/  VIADD R6, R6, UR21 ;  /* 0x0000001506067c36 */ /* 0x000fe20008000000 */
[----:B------:R-:W-:Y:S01]  /*30a0*/  VIMNMX.U32 R13, PT, PT, R7, R4, !PT ;  /* 0x00000004070d7248 */ /* 0x000fe20007fe0000 */
[----:B------:R-:W-:Y:S01]  /*30b0*/  VIADD R17, R17, UR20 ;  /* 0x0000001411117c36 */ /* 0x000fe20008000000 */
[----:B------:R-:W-:Y:S01]  /*30c0*/  ISETP.GT.U32.AND P0, PT, R12, 0x7, PT ;  /* 0x000000070c00780c */ /* 0x000fe20003f04070 */
[----:B------:R-:W-:Y:S01]  /*30d0*/  VIADD R18, R18, UR21 ;  /* 0x0000001512127c36 */ /* 0x000fe20008000000 */
[----:B------:R-:W-:Y:S01]  /*30e0*/  VIMNMX.U32 R21, PT, PT, R5, R6, !PT ;  /* 0x0000000605157248 */ /* 0x000fe20007fe0000 */
[----:B------:R-:W-:Y:S01]  /*30f0*/  VIADD R19, R19, UR20 ;  /* 0x0000001413137c36 */ /* 0x000fe20008000000 */
[----:B------:R-:W-:Y:S01]  /*3100*/  ISETP.GT.U32.AND P1, PT, R13, 0x7, PT ;  /* 0x000000070d00780c */ /* 0x000fe20003f24070 */
[----:B------:R-:W-:Y:S01]  /*3110*/  VIADD R20, R20, UR21 ;  /* 0x0000001514147c36 */ /* 0x000fe20008000000 */
[----:B------:R-:W-:-:S02]  /*3120*/  VIMNMX.U32 R12, PT, PT, R17, R18, !PT ;  /* 0x00000012110c7248 */ /* 0x000fc40007fe0000 */
[----:B------:R-:W-:Y:S02]  /*3130*/  ISETP.GT.U32.AND P2, PT, R21, 0x7, PT ;  /* 0x000000071500780c */ /* 0x000fe40003f44070 */
[----:B------:R-:W-:Y:S02]  /*3140*/  VIMNMX.U32 R13, PT, PT, R19, R20, !PT ;  /* 0x00000014130d7248 */ /* 0x000fe40007fe0000 */
[----:B------:R-:W-:Y:S01]  /*3150*/  ISETP.GT.U32.AND P3, PT, R12, 0x7, PT ;  /* 0x000000070c00780c */ /* 0x000fe20003f64070 */
[----:B------:R-:W-:Y:S02]  /*3160*/  VIADD R12, R2, UR21 ;  /* 0x00000015020c7c36 */ /* 0x000fe40008000000 */
[----:B------:R-:W-:Y:S02]  /*3170*/  @!P0 IMAD R22, R9, 0x8, R8 ;  /* 0x0000000809168824 */ /* 0x000fe400078e0208 */
[----:B------:R-:W-:Y:S02]  /*3180*/  IMAD.MOV.U32 R8, RZ, RZ, RZ ;  /* 0x000000ffff087224 */ /* 0x000fe400078e00ff */
[----:B------:R-:W-:-:S02]  /*3190*/  @!P0 IMAD R22, R22, 0x4, R1 ;  /* 0x0000000416168824 */ /* 0x000fc400078e0201 */
[----:B------:R-:W-:-:S04]  /*31a0*/  @!P2 IMAD R6, R5, 0x8, R6 ;  /* 0x000000080506a824 */ /* 0x000fc800078e0206 */
[----:B------:R-:W-:Y:S02]  /*31b0*/  @!P2 IMAD R6, R6, 0x4, R1 ;  /* 0x000000040606a824 */ /* 0x000fe400078e0201 */
[----:B------:R-:W-:-:S04]  /*31c0*/  @!P3 IMAD R18, R17, 0x8, R18 ;  /* 0x000000081112b824 */ /* 0x000fc800078e0212 */
[----:B------:R-:W4:Y:S01]  /*31d0*/  @!P2 LDL R6, [R6] ;  /* 0x000000000606a983 */ /* 0x000f220000100800 */
[----:B------:R-:W-:-:S06]  /*31e0*/  @!P3 IMAD R18, R18, 0x4, R1 ;  /* 0x000000041212b824 */ /* 0x000fcc00078e0201 */
[----:B------:R-:W5:Y:S01]  /*31f0*/  @!P3 LDL R18, [R18] ;  /* 0x000000001212b983 */ /* 0x000f620000100800 */
[----:B--2---:R-:W-:Y:S01]  /*3200*/  @!P5 ISETP.NE.AND P6, PT, R11, -0x1, PT ;  /* 0xffffffff0b00d80c */ /* 0x004fe20003fc5270 */
[----:B------:R-:W-:-:S03]  /*3210*/  IMAD.MOV.U32 R11, RZ, RZ, RZ ;  /* 0x000000ffff0b7224 */ /* 0x000fc600078e00ff */
[----:B------:R-:W-:Y:S02]  /*3220*/  @!P5 SEL R11, RZ, 0x1, P6 ;  /* 0x00000001ff0bd807 */ /* 0x000fe40003000000 */
[----:B------:R-:W-:Y:S01]  /*3230*/  ISETP.GT.U32.AND P5, PT, R13, 0x7, PT ;  /* 0x000000070d00780c */ /* 0x000fe20003fa4070 */
[----:B------:R-:W-:Y:S01]  /*3240*/  VIADD R13, R3, UR20 ;  /* 0x00000014030d7c36 */ /* 0x000fe20008000000 */
[----:B---3--:R-:W-:Y:S01]  /*3250*/  @!P4 ISETP.NE.AND P6, PT, R10, -0x1, PT ;  /* 0xffffffff0a00c80c */ /* 0x008fe20003fc5270 */
[----:B------:R-:W-:Y:S02]  /*3260*/  @!P1 IMAD R10, R7, 0x8, R4 ;  /* 0x00000008070a9824 */ /* 0x000fe400078e0204 */
[----:B------:R-:W2:Y:S01]  /*3270*/  @!P0 LDL R4, [R22] ;  /* 0x0000000016048983 */ /* 0x000ea20000100800 */
[----:B------:R-:W-:Y:S02]  /*3280*/  VIMNMX.U32 R9, PT, PT, R13, R12, !PT ;  /* 0x0000000c0d097248 */ /* 0x000fe40007fe0000 */
[----:B------:R-:W-:-:S02]  /*3290*/  @!P4 SEL R8, RZ, 0x1, P6 ;  /* 0x00000001ff08c807 */ /* 0x000fc40003000000 */
[----:B------:R-:W-:Y:S01]  /*32a0*/  ISETP.GT.U32.AND P4, PT, R9, 0x7, PT ;  /* 0x000000070900780c */ /* 0x000fe20003f84070 */
[----:B------:R-:W-:Y:S02]  /*32b0*/  @!P1 IMAD R10, R10, 0x4, R1 ;  /* 0x000000040a0a9824 */ /* 0x000fe400078e0201 */
[----:B------:R-:W-:-:S04]  /*32c0*/  @!P5 IMAD R20, R19, 0x8, R20 ;  /* 0x000000081314d824 */ /* 0x000fc800078e0214 */
[----:B------:R-:W3:Y:S01]  /*32d0*/  @!P1 LDL R10, [R10] ;  /* 0x000000000a0a9983 */ /* 0x000ee20000100800 */
[----:B------:R-:W-:-:S05]  /*32e0*/  @!P5 IMAD R20, R20, 0x4, R1 ;  /* 0x000000041414d824 */ /* 0x000fca00078e0201 */
[----:B------:R-:W-:Y:S01]  /*32f0*/  @!P4 IMAD R12, R13, 0x8, R12 ;  /* 0x000000080d0cc824 */ /* 0x000fe200078e020c */
[----:B------:R-:W5:Y:S03]  /*3300*/  @!P5 LDL R20, [R20] ;  /* 0x000000001414d983 */ /* 0x000f660000100800 */
[----:B------:R-:W-:-:S06]  /*3310*/  @!P4 IMAD R12, R12, 0x4, R1 ;  /* 0x000000040c0cc824 */ /* 0x000fcc00078e0201 */
[----:B------:R-:W5:Y:S01]  /*3320*/  @!P4 LDL R12, [R12] ;  /* 0x000000000c0cc983 */ /* 0x000f620000100800 */
[----:B--2---:R-:W-:Y:S02]  /*3330*/  @!P0 ISETP.NE.AND P6, PT, R4, -0x1, PT ;  /* 0xffffffff0400880c */ /* 0x004fe40003fc5270 */
[----:B------:R-:W-:Y:S02]  /*3340*/  CS2R R4, SRZ ;  /* 0x0000000000047805 */ /* 0x000fe4000001ff00 */
[----:B------:R-:W-:Y:S02]  /*3350*/  @!P0 SEL R4, RZ, 0x1, P6 ;  /* 0x00000001ff048807 */ /* 0x000fe40003000000 */
[----:B----4-:R-:W-:Y:S01]  /*3360*/  @!P2 ISETP.NE.AND P6, PT, R6, -0x1, PT ;  /* 0xffffffff0600a80c */ /* 0x010fe20003fc5270 */
[----:B------:R-:W-:Y:S01]  /*3370*/  IMAD.MOV.U32 R6, RZ, RZ, RZ ;  /* 0x000000ffff067224 */ /* 0x000fe200078e00ff */
[----:B------:R-:W-:Y:S02]  /*3380*/  IADD3 R4, PT, PT, R4, R8, R11 ;  /* 0x0000000804047210 */ /* 0x000fe40007ffe00b */
[----:B---3--:R-:W-:-:S02]  /*3390*/  @!P1 ISETP.NE.AND P0, PT, R10, -0x1, PT ;  /* 0xffffffff0a00980c */ /* 0x008fc40003f05270 */
[----:B------:R-:W-:Y:S02]  /*33a0*/  @!P2 SEL R6, RZ, 0x1, P6 ;  /* 0x00000001ff06a807 */ /* 0x000fe40003000000 */
[----:B------:R-:W-:Y:S02]  /*33b0*/  @!P1 SEL R5, RZ, 0x1, P0 ;  /* 0x00000001ff059807 */ /* 0x000fe40000000000 */
[----:B-----5:R-:W-:Y:S02]  /*33c0*/  @!P3 ISETP.NE.AND P0, PT, R18, -0x1, PT ;  /* 0xffffffff1200b80c */ /* 0x020fe40003f05270 */
[----:B------:R-:W-:Y:S02]  /*33d0*/  @!P5 ISETP.NE.AND P1, PT, R20, -0x1, PT ;  /* 0xffffffff1400d80c */ /* 0x000fe40003f25270 */
[----:B------:R-:W-:Y:S02]  /*33e0*/  IADD3 R7, PT, PT, R6, R5, R4 ;  /* 0x0000000506077210 */ /* 0x000fe40007ffe004 */
[----:B------:R-:W-:-:S02]  /*33f0*/  CS2R R4, SRZ ;  /* 0x0000000000047805 */ /* 0x000fc4000001ff00 */
[----:B------:R-:W-:Y:S02]  /*3400*/  @!P3 SEL R4, RZ, 0x1, P0 ;  /* 0x00000001ff04b807 */ /* 0x000fe40000000000 */
[----:B------:R-:W-:Y:S02]  /*3410*/  @!P5 SEL R5, RZ, 0x1, P1 ;  /* 0x00000001ff05d807 */ /* 0x000fe40000800000 */
[----:B------:R-:W-:Y:S01]  /*3420*/  @!P4 ISETP.NE.AND P2, PT, R12, -0x1, PT ;  /* 0xffffffff0c00c80c */ /* 0x000fe20003f45270 */
[----:B------:R-:W-:Y:S01]  /*3430*/  IMAD.MOV.U32 R6, RZ, RZ, RZ ;  /* 0x000000ffff067224 */ /* 0x000fe200078e00ff */
[----:B------:R-:W-:Y:S02]  /*3440*/  IADD3 R5, PT, PT, R5, R4, R7 ;  /* 0x0000000405057210 */ /* 0x000fe40007ffe007 */
[----:B------:R-:W-:-:S05]  /*3450*/  @!P4 SEL R6, RZ, 0x1, P2 ;  /* 0x00000001ff06c807 */ /* 0x000fca0001000000 */
[----:B------:R-:W-:-:S05]  /*3460*/  IMAD.IADD R5, R5, 0x1, R6 ;  /* 0x0000000105057824 */ /* 0x000fca00078e0206 */
[----:B------:R-:W-:-:S04]  /*3470*/  ISETP.GE.U32.AND P0, PT, R5, R16, PT ;  /* 0x000000100500720c */ /* 0x000fc80003f06070 */
[----:B------:R-:W-:Y:S02]  /*3480*/  SEL R14, R3, R14, !P0 ;  /* 0x0000000e030e7207 */ /* 0x000fe40004000000 */
[----:B------:R-:W-:-:S07]  /*3490*/  SEL R15, R2, R15, !P0 ;  /* 0x0000000f020f7207 */ /* 0x000fce0004000000 */
.L_x_15:
[----:B------:R-:W-:Y:S05]  /*34a0*/  BSYNC.RECONVERGENT B0 ;  /* 0x0000000000007941 */ /* 0x000fea0003800200 */
.L_x_14:
[----:B------:R-:W-:-:S13]  /*34b0*/  ISETP.NE.AND P0, PT, R14, -0x1, PT ;  /* 0xffffffff0e00780c */ /* 0x000fda0003f05270 */
[----:B------:R-:W-:Y:S05]  /*34c0*/  @!P0 EXIT ;  /* 0x000000000000894d */ /* 0x000fea0003800000 */
[----:B------:R-:W-:Y:S02]  /*34d0*/  IMAD R2, R14, 0x8, R15 ;  /* 0x000000080e027824 */ /* 0x000fe400078e020f */
[----:B------:R-:W-:Y:S02]  /*34e0*/  IMAD.MOV.U32 R3, RZ, RZ, R14 ;  /* 0x000000ffff037224 */ /* 0x000fe400078e000e */
[----:B------:R-:W-:Y:S02]  /*34f0*/  IMAD R5, R2, 0x4, R1 ;  /* 0x0000000402057824 */ /* 0x000fe400078e0201 */
[----:B------:R-:W-:-:S03]  /*3500*/  IMAD.MOV.U32 R2, RZ, RZ, R15 ;  /* 0x000000ffff027224 */ /* 0x000fc600078e000f */
[----:B------:R0:W-:Y:S02]  /*3510*/  STL [R5], R0 ;  /* 0x0000000005007387 */ /* 0x0001e40000100800 */
[----:B0-----:R-:W-:-:S05]  /*3520*/  VIADD R0, R0, 0x1 ;  /* 0x0000000100007836 */ /* 0x001fca0000000000 */
[----:B------:R-:W-:-:S13]  /*3530*/  ISETP.NE.AND P0, PT, R0, 0x40, PT ;  /* 0x000000400000780c */ /* 0x000fda0003f05270 */
[----:B------:R-:W-:Y:S05]  /*3540*/  @P0 BRA `(.L_x_16) ;  /* 0xffffffcc00800947 */ /* 0x000fea000383ffff */
[----:B------:R-:W2:Y:S04]  /*3550*/  LDL.128 R24, [R1] ;  /* 0x0000000001187983 */ /* 0x000ea80000100c00 */
[----:B------:R-:W3:Y:S04]  /*3560*/  LDL.128 R4, [R1+0x10] ;  /* 0x0000100001047983 */ /* 0x000ee80000100c00 */
[----:B------:R-:W4:Y:S04]  /*3570*/  LDL.128 R12, [R1+0x20] ;  /* 0x00002000010c7983 */ /* 0x000f280000100c00 */
[----:B------:R-:W5:Y:S01]  /*3580*/  LDL.128 R8, [R1+0x30] ;  /* 0x0000300001087983 */ /* 0x000f620000100c00 */
[----:B------:R-:W0:Y:S01]  /*3590*/  LDC.64 R28, c[0x0][0x388] ;  /* 0x0000e200ff1c7b82 */ /* 0x000e220000000a00 */
[----:B------:R-:W-:-:S02]  /*35a0*/  IMAD.MOV.U32 R0, RZ, RZ, 0x1 ;  /* 0x00000001ff007424 */ /* 0x000fc400078e00ff */
[----:B------:R-:W5:Y:S04]  /*35b0*/  LDL.128 R16, [R1+0x40] ;  /* 0x0000400001107983 */ /* 0x000f680000100c00 */
[----:B------:R-:W5:Y:S01]  /*35c0*/  LDL.128 R20, [R1+0x50] ;  /* 0x0000500001147983 */ /* 0x000f620000100c00 */
[----:B------:R-:W2:Y:S03]  /*35d0*/  LDC.64 R2, c[0x0][0x380] ;  /* 0x0000e000ff027b82 */ /* 0x000ea60000000a00 */
[----:B0-----:R-:W-:Y:S04]  /*35e0*/  STG.E.U8 desc[UR4][R28.64], R0 ;  /* 0x000000001c007986 */ /* 0x001fe8000c101104 */
[----:B--2---:R-:W-:Y:S04]  /*35f0*/  STG.E desc[UR4][R2.64], R24 ;  /* 0x0000001802007986 */ /* 0x004fe8000c101904 */
[----:B------:R-:W-:Y:S04]  /*3600*/  STG.E desc[UR4][R2.64+0x4], R25 ;  /* 0x0000041902007986 */ /* 0x000fe8000c101904 */
[----:B------:R-:W-:Y:S04]  /*3610*/  STG.E desc[UR4][R2.64+0x8], R26 ;  /* 0x0000081a02007986 */ /* 0x000fe8000c101904 */
[----:B------:R0:W-:Y:S04]  /*3620*/  STG.E desc[UR4][R2.64+0xc], R27 ;  /* 0x00000c1b02007986 */ /* 0x0001e8000c101904 */
[----:B---3--:R-:W-:Y:S04]  /*3630*/  STG.E desc[UR4][R2.64+0x10], R4 ;  /* 0x0000100402007986 */ /* 0x008fe8000c101904 */
[----:B------:R-:W-:Y:S04]  /*3640*/  STG.E desc[UR4][R2.64+0x14], R5 ;  /* 0x0000140502007986 */ /* 0x000fe8000c101904 */
[----:B------:R-:W-:Y:S04]  /*3650*/  STG.E desc[UR4][R2.64+0x18], R6 ;  /* 0x0000180602007986 */ /* 0x000fe8000c101904 */
[----:B------:R1:W-:Y:S04]  /*3660*/  STG.E desc[UR4][R2.64+0x1c], R7 ;  /* 0x00001c0702007986 */ /* 0x0003e8000c101904 */
[----:B----4-:R-:W-:Y:S04]  /*3670*/  STG.E desc[UR4][R2.64+0x20], R12 ;  /* 0x0000200c02007986 */ /* 0x010fe8000c101904 */
[----:B------:R-:W-:Y:S04]  /*3680*/  STG.E desc[UR4][R2.64+0x24], R13 ;  /* 0x0000240d02007986 */ /* 0x000fe8000c101904 */
[----:B------:R-:W-:Y:S04]  /*3690*/  STG.E desc[UR4][R2.64+0x28], R14 ;  /* 0x0000280e02007986 */ /* 0x000fe8000c101904 */
[----:B------:R2:W-:Y:S04]  /*36a0*/  STG.E desc[UR4][R2.64+0x2c], R15 ;  /* 0x00002c0f02007986 */ /* 0x0005e8000c101904 */
[----:B-----5:R-:W-:Y:S04]  /*36b0*/  STG.E desc[UR4][R2.64+0x30], R8 ;  /* 0x0000300802007986 */ /* 0x020fe8000c101904 */
[----:B------:R-:W-:Y:S04]  /*36c0*/  STG.E desc[UR4][R2.64+0x34], R9 ;  /* 0x0000340902007986 */ /* 0x000fe8000c101904 */
[----:B------:R-:W-:Y:S04]  /*36d0*/  STG.E desc[UR4][R2.64+0x38], R10 ;  /* 0x0000380a02007986 */ /* 0x000fe8000c101904 */
[----:B------:R3:W-:Y:S04]  /*36e0*/  STG.E desc[UR4][R2.64+0x3c], R11 ;  /* 0x00003c0b02007986 */ /* 0x0007e8000c101904 */
[----:B0-----:R-:W4:Y:S04]  /*36f0*/  LDL.128 R24, [R1+0x60] ;  /* 0x0000600001187983 */ /* 0x001f280000100c00 */
[----:B-1----:R-:W5:Y:S04]  /*3700*/  LDL.128 R4, [R1+0x70] ;  /* 0x0000700001047983 */ /* 0x002f680000100c00 */
[----:B--2---:R-:W2:Y:S04]  /*3710*/  LDL.128 R12, [R1+0x80] ;  /* 0x00008000010c7983 */ /* 0x004ea80000100c00 */
[----:B---3--:R-:W3:Y:S04]  /*3720*/  LDL.128 R8, [R1+0x90] ;  /* 0x0000900001087983 */ /* 0x008ee80000100c00 */
[----:B------:R-:W-:Y:S04]  /*3730*/  STG.E desc[UR4][R2.64+0x40], R16 ;  /* 0x0000401002007986 */ /* 0x000fe8000c101904 */
[----:B------:R-:W-:Y:S04]  /*3740*/  STG.E desc[UR4][R2.64+0x44], R17 ;  /* 0x0000441102007986 */ /* 0x000fe8000c101904 */
[----:B------:R-:W-:Y:S04]  /*3750*/  STG.E desc[UR4][R2.64+0x48], R18 ;  /* 0x0000481202007986 */ /* 0x000fe8000c101904 */
[----:B------:R0:W-:Y:S04]  /*3760*/  STG.E desc[UR4][R2.64+0x4c], R19 ;  /* 0x00004c1302007986 */ /* 0x0001e8000c101904 */
[----:B------:R-:W-:Y:S04]  /*3770*/  STG.E desc[UR4][R2.64+0x50], R20 ;  /* 0x0000501402007986 */ /* 0x000fe8000c101904 */
[----:B------:R-:W-:Y:S04]  /*3780*/  STG.E desc[UR4][R2.64+0x54], R21 ;  /* 0x0000541502007986 */ /* 0x000fe8000c101904 */
[----:B------:R-:W-:Y:S04]  /*3790*/  STG.E desc[UR4][R2.64+0x58], R22 ;  /* 0x0000581602007986 */ /* 0x000fe8000c101904 */
[----:B------:R1:W-:Y:S04]  /*37a0*/  STG.E desc[UR4][R2.64+0x5c], R23 ;  /* 0x00005c1702007986 */ /* 0x0003e8000c101904 */
[----:B0-----:R-:W3:Y:S04]  /*37b0*/  LDL.128 R16, [R1+0xb0] ;  /* 0x0000b00001107983 */ /* 0x001ee80000100c00 */
[----:B-1----:R-:W3:Y:S04]  /*37c0*/  LDL.128 R20, [R1+0xa0] ;  /* 0x0000a00001147983 */ /* 0x002ee80000100c00 */
        /* <DEDUP_REMOVED lines=23> */
[----:B------:R-:W-:Y:S04]  /*3940*/  STG.E desc[UR4][R2.64+0xac], R23 ;  /* 0x0000ac1702007986 */ /* 0x000fe8000c101904 */
[----:B------:R-:W-:Y:S04]  /*3950*/  STG.E desc[UR4][R2.64+0xb0], R16 ;  /* 0x0000b01002007986 */ /* 0x000fe8000c101904 */
[----:B------:R-:W-:Y:S04]  /*3960*/  STG.E desc[UR4][R2.64+0xb4], R17 ;  /* 0x0000b41102007986 */ /* 0x000fe8000c101904 */
[----:B------:R-:W-:Y:S04]  /*3970*/  STG.E desc[UR4][R2.64+0xb8], R18 ;  /* 0x0000b81202007986 */ /* 0x000fe8000c101904 */
[----:B------:R-:W-:Y:S04]  /*3980*/  STG.E desc[UR4][R2.64+0xbc], R19 ;  /* 0x0000bc1302007986 */ /* 0x000fe8000c101904 */
[----:B----4-:R-:W-:Y:S04]  /*3990*/  STG.E desc[UR4][R2.64+0xc0], R24 ;  /* 0x0000c01802007986 */ /* 0x010fe8000c101904 */
[----:B------:R-:W-:Y:S04]  /*39a0*/  STG.E desc[UR4][R2.64+0xc4], R25 ;  /* 0x0000c41902007986 */ /* 0x000fe8000c101904 */
[----:B------:R-:W-:Y:S04]  /*39b0*/  STG.E desc[UR4][R2.64+0xc8], R26 ;  /* 0x0000c81a02007986 */ /* 0x000fe8000c101904 */
[----:B------:R-:W-:Y:S04]  /*39c0*/  STG.E desc[UR4][R2.64+0xcc], R27 ;  /* 0x0000cc1b02007986 */ /* 0x000fe8000c101904 */
[----:B-----5:R-:W-:Y:S04]  /*39d0*/  STG.E desc[UR4][R2.64+0xd0], R4 ;  /* 0x0000d00402007986 */ /* 0x020fe8000c101904 */
[----:B------:R-:W-:Y:S04]  /*39e0*/  STG.E desc[UR4][R2.64+0xd4], R5 ;  /* 0x0000d40502007986 */ /* 0x000fe8000c101904 */
[----:B------:R-:W-:Y:S04]  /*39f0*/  STG.E desc[UR4][R2.64+0xd8], R6 ;  /* 0x0000d80602007986 */ /* 0x000fe8000c101904 */
[----:B------:R-:W-:Y:S04]  /*3a00*/  STG.E desc[UR4][R2.64+0xdc], R7 ;  /* 0x0000dc0702007986 */ /* 0x000fe8000c101904 */
[----:B--2---:R-:W-:Y:S04]  /*3a10*/  STG.E desc[UR4][R2.64+0xe0], R12 ;  /* 0x0000e00c02007986 */ /* 0x004fe8000c101904 */
[----:B------:R-:W-:Y:S04]  /*3a20*/  STG.E desc[UR4][R2.64+0xe4], R13 ;  /* 0x0000e40d02007986 */ /* 0x000fe8000c101904 */
[----:B------:R-:W-:Y:S04]  /*3a30*/  STG.E desc[UR4][R2.64+0xe8], R14 ;  /* 0x0000e80e02007986 */ /* 0x000fe8000c101904 */
[----:B------:R-:W-:Y:S04]  /*3a40*/  STG.E desc[UR4][R2.64+0xec], R15 ;  /* 0x0000ec0f02007986 */ /* 0x000fe8000c101904 */
[----:B---3--:R-:W-:Y:S04]  /*3a50*/  STG.E desc[UR4][R2.64+0xf0], R8 ;  /* 0x0000f00802007986 */ /* 0x008fe8000c101904 */
[----:B------:R-:W-:Y:S04]  /*3a60*/  STG.E desc[UR4][R2.64+0xf4], R9 ;  /* 0x0000f40902007986 */ /* 0x000fe8000c101904 */
[----:B------:R-:W-:Y:S04]  /*3a70*/  STG.E desc[UR4][R2.64+0xf8], R10 ;  /* 0x0000f80a02007986 */ /* 0x000fe8000c101904 */
[----:B------:R-:W-:Y:S01]  /*3a80*/  STG.E desc[UR4][R2.64+0xfc], R11 ;  /* 0x0000fc0b02007986 */ /* 0x000fe2000c101904 */
[----:B------:R-:W-:Y:S05]  /*3a90*/  EXIT ;  /* 0x000000000000794d */ /* 0x000fea0003800000 */
.L_x_17:
[----:B------:R-:W-:-:S00]  /*3aa0*/  BRA `(.L_x_17) ;  /* 0xfffffffc00fc7947 */ /* 0x000fc0000383ffff */
[----:B------:R-:W-:-:S00]  /*3ab0*/  NOP ;  /* 0x0000000000007918 */ /* 0x000fc00000000000 */
        /* <DEDUP_REMOVED lines=12> */
.L_x_18:


//--------------------- .nv.shared.reserved.0     --------------------------
	.section	.nv.shared.reserved.0,"aw",@nobits
	.weak		__nv_reservedSMEM_offset_0_alias
	.size		__nv_reservedSMEM_offset_0_alias, 0, 64
	.other		__nv_reservedSMEM_offset_0_alias,@"STO_CUDA_RESERVED_SHARED STV_DEFAULT"
__nv_reservedSMEM_offset_0_alias:
	.zero		0
	.zero		64


//--------------------- .nv.constant0._Z18knight_tour_kernelPiPb --------------------------
	.section	.nv.constant0._Z18knight_tour_kernelPiPb,"a",@progbits
	.sectionflags	@""
	.align	4
.nv.constant0._Z18knight_tour_kernelPiPb:
	.zero		912


//--------------------- SYMBOLS --------------------------

	.type		.nv.reservedSmem.offset0,@object
	.size		.nv.reservedSmem.offset0,0x4
